	.target	sm_90a

	.elftype	@"ET_EXEC"


//--------------------- .note.nv.tkinfo           --------------------------
	.section	.note.nv.tkinfo,"",@"SHT_NOTE"
	.sectionflags	@"SHF_NOTE_NV_TKINFO"
	.tkinfo
        /*0018*/ 	.word	0x00000002
        /*0030*/ 	.string	""
        /*0030*/ 	.string	"ptxas"
        /*0030*/ 	.string	"Cuda compilation tools, release 13.0, V13.0.88"
        /*0030*/ 	.string	"Build cuda_13.0.r13.0/compiler.36424714_0"
        /*0030*/ 	.string	"-arch sm_90a -m 64 "



//--------------------- .note.nv.cuinfo           --------------------------
	.section	.note.nv.cuinfo,"",@"SHT_NOTE"
	.sectionflags	@"SHF_NOTE_NV_CUINFO"
        /*0018*/ 	.short	0x0002
        /*001a*/ 	.short	0x005a
        /*001c*/ 	.short	0x0082
	.zero		2


//--------------------- .nv.info                  --------------------------
	.section	.nv.info,"",@"SHT_CUDA_INFO"
	.align	4


	//----- nvinfo : EIATTR_REGCOUNT
	.align		4
        /*0000*/ 	.byte	0x04, 0x2f
        /*0002*/ 	.short	(.L_15 - .L_14)
	.align		4
.L_14:
        /*0004*/ 	.word	index@(_ZN7cutlass13device_kernelINS_4gemm6kernel13GemmUniversalIN4cute5tupleIJiiiiEEENS1_10collective13CollectiveMmaINS1_34MainloopSm90TmaGmmaWarpSpecializedILi8ENS5_IJNS4_1CILi2EEENSA_ILi1EEESC_EEENS1_35KernelTmaWarpSpecializedCooperativeEEENS5_IJNSA_ILi256EEENSA_ILi176EEENSA_ILi32EEEEEENS_6half_tENS5_IJlSC_lEEESK_SL_NS4_8TiledMMAINS4_8MMA_AtomIJNS4_4SM904GMMA25MMA_64x16x16_F32F16F16_SSILNSP_5MajorE0ELSR_0ELNSP_7ScaleInE1ELSS_1EEEEEENS4_6LayoutISD_NS5_IJSC_NSA_ILi0EEESW_EEEEENS5_IJNS4_10UnderscoreESZ_SZ_EEEEENS4_13SM90_TMA_LOADENS4_14ComposedLayoutINS4_7SwizzleILi2ELi4ELi3EEENS4_18smem_ptr_flag_bitsILi16EEENSV_INS5_IJNSA_ILi8EEESI_EEENS5_IJSI_SC_EEEEEEEvNS4_8identityENS4_23SM90_TMA_LOAD_MULTICASTES1C_vS1D_EENS_8epilogue10collective6detail29Sm90TmaWarpSpecializedAdapterINS1H_15DefaultEpilogueISK_SL_SL_NS1G_6thread17LinearCombinationISK_Li1EffLNS1L_9ScaleType4KindE0ELNS_15FloatRoundStyleE2ESK_EENS1_15EpilogueDefaultEEEEEvvEEEEvNT_6ParamsE)
        /*0008*/ 	.word	0x000000a8


	//----- nvinfo : EIATTR_FRAME_SIZE
	.align		4
.L_15:
        /*000c*/ 	.byte	0x04, 0x11
        /*000e*/ 	.short	(.L_17 - .L_16)
	.align		4
.L_16:
        /*0010*/ 	.word	index@(_ZN7cutlass13device_kernelINS_4gemm6kernel13GemmUniversalIN4cute5tupleIJiiiiEEENS1_10collective13CollectiveMmaINS1_34MainloopSm90TmaGmmaWarpSpecializedILi8ENS5_IJNS4_1CILi2EEENSA_ILi1EEESC_EEENS1_35KernelTmaWarpSpecializedCooperativeEEENS5_IJNSA_ILi256EEENSA_ILi176EEENSA_ILi32EEEEEENS_6half_tENS5_IJlSC_lEEESK_SL_NS4_8TiledMMAINS4_8MMA_AtomIJNS4_4SM904GMMA25MMA_64x16x16_F32F16F16_SSILNSP_5MajorE0ELSR_0ELNSP_7ScaleInE1ELSS_1EEEEEENS4_6LayoutISD_NS5_IJSC_NSA_ILi0EEESW_EEEEENS5_IJNS4_10UnderscoreESZ_SZ_EEEEENS4_13SM90_TMA_LOADENS4_14ComposedLayoutINS4_7SwizzleILi2ELi4ELi3EEENS4_18smem_ptr_flag_bitsILi16EEENSV_INS5_IJNSA_ILi8EEESI_EEENS5_IJSI_SC_EEEEEEEvNS4_8identityENS4_23SM90_TMA_LOAD_MULTICASTES1C_vS1D_EENS_8epilogue10collective6detail29Sm90TmaWarpSpecializedAdapterINS1H_15DefaultEpilogueISK_SL_SL_NS1G_6thread17LinearCombinationISK_Li1EffLNS1L_9ScaleType4KindE0ELNS_15FloatRoundStyleE2ESK_EENS1_15EpilogueDefaultEEEEEvvEEEEvNT_6ParamsE)
        /*0014*/ 	.word	0x00000008


	//----- nvinfo : EIATTR_MIN_STACK_SIZE
	.align		4
.L_17:
        /*0018*/ 	.byte	0x04, 0x12
        /*001a*/ 	.short	(.L_19 - .L_18)
	.align		4
.L_18:
        /*001c*/ 	.word	index@(_ZN7cutlass13device_kernelINS_4gemm6kernel13GemmUniversalIN4cute5tupleIJiiiiEEENS1_10collective13CollectiveMmaINS1_34MainloopSm90TmaGmmaWarpSpecializedILi8ENS5_IJNS4_1CILi2EEENSA_ILi1EEESC_EEENS1_35KernelTmaWarpSpecializedCooperativeEEENS5_IJNSA_ILi256EEENSA_ILi176EEENSA_ILi32EEEEEENS_6half_tENS5_IJlSC_lEEESK_SL_NS4_8TiledMMAINS4_8MMA_AtomIJNS4_4SM904GMMA25MMA_64x16x16_F32F16F16_SSILNSP_5MajorE0ELSR_0ELNSP_7ScaleInE1ELSS_1EEEEEENS4_6LayoutISD_NS5_IJSC_NSA_ILi0EEESW_EEEEENS5_IJNS4_10UnderscoreESZ_SZ_EEEEENS4_13SM90_TMA_LOADENS4_14ComposedLayoutINS4_7SwizzleILi2ELi4ELi3EEENS4_18smem_ptr_flag_bitsILi16EEENSV_INS5_IJNSA_ILi8EEESI_EEENS5_IJSI_SC_EEEEEEEvNS4_8identityENS4_23SM90_TMA_LOAD_MULTICASTES1C_vS1D_EENS_8epilogue10collective6detail29Sm90TmaWarpSpecializedAdapterINS1H_15DefaultEpilogueISK_SL_SL_NS1G_6thread17LinearCombinationISK_Li1EffLNS1L_9ScaleType4KindE0ELNS_15FloatRoundStyleE2ESK_EENS1_15EpilogueDefaultEEEEEvvEEEEvNT_6ParamsE)
        /*0020*/ 	.word	0x00000008
.L_19:


//--------------------- .nv.compat                --------------------------
	.section	.nv.compat,"",@"SHT_CUDA_COMPAT_INFO"
	.align	4
        /*0000*/ 	.byte	0x02, 0x09, 0x01, 0x00, 0x02, 0x02, 0x04, 0x00, 0x02, 0x05, 0x05, 0x00, 0x03, 0x07, 0x01, 0x01
        /*0010*/ 	.byte	0x02, 0x03, 0x01, 0x00, 0x02, 0x06, 0x01, 0x00, 0x04, 0x0b, 0x08, 0x00, 0x00, 0x00, 0x00, 0x00
        /*0020*/ 	.byte	0x00, 0x00, 0x00, 0x00


//--------------------- .nv.info._ZN7cutlass13device_kernelINS_4gemm6kernel13GemmUniversalIN4cute5tupleIJiiiiEEENS1_10collective13CollectiveMmaINS1_34MainloopSm90TmaGmmaWarpSpecializedILi8ENS5_IJNS4_1CILi2EEENSA_ILi1EEESC_EEENS1_35KernelTmaWarpSpecializedCooperativeEEENS5_IJNSA_ILi256EEENSA_ILi176EEENSA_ILi32EEEEEENS_6half_tENS5_IJlSC_lEEESK_SL_NS4_8TiledMMAINS4_8MMA_AtomIJNS4_4SM904GMMA25MMA_64x16x16_F32F16F16_SSILNSP_5MajorE0ELSR_0ELNSP_7ScaleInE1ELSS_1EEEEEENS4_6LayoutISD_NS5_IJSC_NSA_ILi0EEESW_EEEEENS5_IJNS4_10UnderscoreESZ_SZ_EEEEENS4_13SM90_TMA_LOADENS4_14ComposedLayoutINS4_7SwizzleILi2ELi4ELi3EEENS4_18smem_ptr_flag_bitsILi16EEENSV_INS5_IJNSA_ILi8EEESI_EEENS5_IJSI_SC_EEEEEEEvNS4_8identityENS4_23SM90_TMA_LOAD_MULTICASTES1C_vS1D_EENS_8epilogue10collective6detail29Sm90TmaWarpSpecializedAdapterINS1H_15DefaultEpilogueISK_SL_SL_NS1G_6thread17LinearCombinationISK_Li1EffLNS1L_9ScaleType4KindE0ELNS_15FloatRoundStyleE2ESK_EENS1_15EpilogueDefaultEEEEEvvEEEEvNT_6ParamsE --------------------------
	.section	.nv.info._ZN7cutlass13device_kernelINS_4gemm6kernel13GemmUniversalIN4cute5tupleIJiiiiEEENS1_10collective13CollectiveMmaINS1_34MainloopSm90TmaGmmaWarpSpecializedILi8ENS5_IJNS4_1CILi2EEENSA_ILi1EEESC_EEENS1_35KernelTmaWarpSpecializedCooperativeEEENS5_IJNSA_ILi256EEENSA_ILi176EEENSA_ILi32EEEEEENS_6half_tENS5_IJlSC_lEEESK_SL_NS4_8TiledMMAINS4_8MMA_AtomIJNS4_4SM904GMMA25MMA_64x16x16_F32F16F16_SSILNSP_5MajorE0ELSR_0ELNSP_7ScaleInE1ELSS_1EEEEEENS4_6LayoutISD_NS5_IJSC_NSA_ILi0EEESW_EEEEENS5_IJNS4_10UnderscoreESZ_SZ_EEEEENS4_13SM90_TMA_LOADENS4_14ComposedLayoutINS4_7SwizzleILi2ELi4ELi3EEENS4_18smem_ptr_flag_bitsILi16EEENSV_INS5_IJNSA_ILi8EEESI_EEENS5_IJSI_SC_EEEEEEEvNS4_8identityENS4_23SM90_TMA_LOAD_MULTICASTES1C_vS1D_EENS_8epilogue10collective6detail29Sm90TmaWarpSpecializedAdapterINS1H_15DefaultEpilogueISK_SL_SL_NS1G_6thread17LinearCombinationISK_Li1EffLNS1L_9ScaleType4KindE0ELNS_15FloatRoundStyleE2ESK_EENS1_15EpilogueDefaultEEEEEvvEEEEvNT_6ParamsE,"",@"SHT_CUDA_INFO"
	.sectionflags	@""
	.align	4


	//----- nvinfo : EIATTR_CUDA_API_VERSION
	.align		4
        /*0000*/ 	.byte	0x04, 0x37
        /*0002*/ 	.short	(.L_21 - .L_20)
.L_20:
        /*0004*/ 	.word	0x00000082


	//----- nvinfo : EIATTR_KPARAM_INFO
	.align		4
.L_21:
        /*0008*/ 	.byte	0x04, 0x17
        /*000a*/ 	.short	(.L_23 - .L_22)
.L_22:
        /*000c*/ 	.word	0x00000000
        /*0010*/ 	.short	0x0000
        /*0012*/ 	.short	0x0070
        /*0014*/ 	.byte	0x00, 0xf0, 0x01, 0x10


	//----- nvinfo : EIATTR_SPARSE_MMA_MASK
	.align		4
.L_23:
        /*0018*/ 	.byte	0x03, 0x50
        /*001a*/ 	.short	0x0000


	//----- nvinfo : EIATTR_MAXREG_COUNT
	.align		4
        /*001c*/ 	.byte	0x03, 0x1b
        /*001e*/ 	.short	0x00a8


	//----- nvinfo : EIATTR_NUM_BARRIERS
	.align		4
        /*0020*/ 	.byte	0x02, 0x4c
        /*0022*/ 	.byte	0x01
	.zero		1


	//----- nvinfo : EIATTR_EXTERNS
	.align		4
        /*0024*/ 	.byte	0x04, 0x0f
        /*0026*/ 	.short	(.L_25 - .L_24)


	//   ....[0]....
	.align		4
.L_24:
        /*0028*/ 	.word	index@(__assertfail)


	//----- nvinfo : EIATTR_ANNOTATIONS
	.align		4
.L_25:
        /*002c*/ 	.byte	0x04, 0x55
        /*002e*/ 	.short	(.L_27 - .L_26)


	//   ....[0]....
.L_26:
        /*0030*/ 	.word	0x00000001
        /*0034*/ 	.byte	0x60, 0x0a, 0x00, 0x00, 0x01, 0x00, 0x00, 0x00, 0x60, 0x0f, 0x00, 0x00, 0x01, 0x00, 0x00, 0x00
        /*0044*/ 	.byte	0x90, 0x3b, 0x00, 0x00, 0x01, 0x00, 0x00, 0x00, 0xb0, 0xeb, 0x00, 0x00


	//----- nvinfo : EIATTR_MERCURY_ISA_VERSION
	.align		4
.L_27:
        /*0050*/ 	.byte	0x03, 0x5f
        /*0052*/ 	.short	0x0101


	//----- nvinfo : EIATTR_INT_WARP_WIDE_INSTR_OFFSETS
	.align		4
        /*0054*/ 	.byte	0x04, 0x31
        /*0056*/ 	.short	(.L_29 - .L_28)


	//   ....[0]....
.L_28:
        /*0058*/ 	.word	0x00000530


	//   ....[1]....
        /*005c*/ 	.word	0x00000550


	//   ....[2]....
        /*0060*/ 	.word	0x00000710


	//----- nvinfo : EIATTR_COOP_GROUP_MASK_REGIDS
	.align		4
.L_29:
        /*0064*/ 	.byte	0x04, 0x29
        /*0066*/ 	.short	(.L_31 - .L_30)


	//   ....[0]....
.L_30:
        /*0068*/ 	.word	0xffffffff


	//   ....[1]....
        /*006c*/ 	.word	0xffffffff


	//   ....[2]....
        /*0070*/ 	.word	0xffffffff


	//   ....[3]....
        /*0074*/ 	.word	0xffffffff


	//   ....[4]....
        /*0078*/ 	.word	0xffffffff


	//   ....[5]....
        /*007c*/ 	.word	0xffffffff


	//----- nvinfo : EIATTR_COOP_GROUP_INSTR_OFFSETS
	.align		4
.L_31:
        /*0080*/ 	.byte	0x04, 0x28
        /*0082*/ 	.short	(.L_33 - .L_32)


	//   ....[0]....
.L_32:
        /*0084*/ 	.word	0x00000070


	//   ....[1]....
        /*0088*/ 	.word	0x00000080


	//   ....[2]....
        /*008c*/ 	.word	0x00000140


	//   ....[3]....
        /*0090*/ 	.word	0x00000390


	//   ....[4]....
        /*0094*/ 	.word	0x000008b0


	//   ....[5]....
        /*0098*/ 	.word	0x00001340


	//----- nvinfo : EIATTR_REG_RECONFIG
	.align		4
.L_33:
        /*009c*/ 	.byte	0x01, 0x54
	.zero		2


	//----- nvinfo : EIATTR_SYSCALL_OFFSETS
	.align		4
        /*00a0*/ 	.byte	0x04, 0x46
        /*00a2*/ 	.short	(.L_35 - .L_34)


	//   ....[0]....
.L_34:
        /*00a4*/ 	.word	0x000014f0


	//----- nvinfo : EIATTR_MBARRIER_INSTR_OFFSETS
	.align		4
.L_35:
        /*00a8*/ 	.byte	0x04, 0x39
        /*00aa*/ 	.short	(.L_37 - .L_36)


	//   ....[0]....
.L_36:
        /*00ac*/ 	.word	0x00000260
        /*00b0*/ 	.word	0x000000ff
        /*00b4*/ 	.word	0x00000000
        /*00b8*/ 	.short	0x0100
        /*00ba*/ 	.byte	0x08
	.zero		1


	//   ....[1]....
        /*00bc*/ 	.word	0x00000270
        /*00c0*/ 	.word	0x000000ff
        /*00c4*/ 	.word	0x00000040
        /*00c8*/ 	.short	0x0100
        /*00ca*/ 	.byte	0x08
	.zero		1


	//   ....[2]....
        /*00cc*/ 	.word	0x00000280
        /*00d0*/ 	.word	0x000000ff
        /*00d4*/ 	.word	0x00000008
        /*00d8*/ 	.short	0x0100
        /*00da*/ 	.byte	0x08
	.zero		1


	//   ....[3]....
        /*00dc*/ 	.word	0x00000290
        /*00e0*/ 	.word	0x000000ff
        /*00e4*/ 	.word	0x00000048
        /*00e8*/ 	.short	0x0100
        /*00ea*/ 	.byte	0x08
	.zero		1


	//   ....[4]....
        /*00ec*/ 	.word	0x000002a0
        /*00f0*/ 	.word	0x000000ff
        /*00f4*/ 	.word	0x00000010
        /*00f8*/ 	.short	0x0100
        /*00fa*/ 	.byte	0x08
	.zero		1


	//   ....[5]....
        /*00fc*/ 	.word	0x000002b0
        /*0100*/ 	.word	0x000000ff
        /*0104*/ 	.word	0x00000050
        /*0108*/ 	.short	0x0100
        /*010a*/ 	.byte	0x08
	.zero		1


	//   ....[6]....
        /*010c*/ 	.word	0x000002c0
        /*0110*/ 	.word	0x000000ff
        /*0114*/ 	.word	0x00000018
        /*0118*/ 	.short	0x0100
        /*011a*/ 	.byte	0x08
	.zero		1


	//   ....[7]....
        /*011c*/ 	.word	0x000002d0
        /*0120*/ 	.word	0x000000ff
        /*0124*/ 	.word	0x00000058
        /*0128*/ 	.short	0x0100
        /*012a*/ 	.byte	0x08
	.zero		1


	//   ....[8]....
        /*012c*/ 	.word	0x000002e0
        /*0130*/ 	.word	0x000000ff
        /*0134*/ 	.word	0x00000020
        /*0138*/ 	.short	0x0100
        /*013a*/ 	.byte	0x08
	.zero		1


	//   ....[9]....
        /*013c*/ 	.word	0x000002f0
        /*0140*/ 	.word	0x000000ff
        /*0144*/ 	.word	0x00000060
        /*0148*/ 	.short	0x0100
        /*014a*/ 	.byte	0x08
	.zero		1


	//   ....[10]....
        /*014c*/ 	.word	0x00000300
        /*0150*/ 	.word	0x000000ff
        /*0154*/ 	.word	0x00000028
        /*0158*/ 	.short	0x0100
        /*015a*/ 	.byte	0x08
	.zero		1


	//   ....[11]....
        /*015c*/ 	.word	0x00000310
        /*0160*/ 	.word	0x000000ff
        /*0164*/ 	.word	0x00000068
        /*0168*/ 	.short	0x0100
        /*016a*/ 	.byte	0x08
	.zero		1


	//   ....[12]....
        /*016c*/ 	.word	0x00000320
        /*0170*/ 	.word	0x000000ff
        /*0174*/ 	.word	0x00000030
        /*0178*/ 	.short	0x0100
        /*017a*/ 	.byte	0x08
	.zero		1


	//   ....[13]....
        /*017c*/ 	.word	0x00000330
        /*0180*/ 	.word	0x000000ff
        /*0184*/ 	.word	0x00000070
        /*0188*/ 	.short	0x0100
        /*018a*/ 	.byte	0x08
	.zero		1


	//   ....[14]....
        /*018c*/ 	.word	0x00000340
        /*0190*/ 	.word	0x000000ff
        /*0194*/ 	.word	0x00000038
        /*0198*/ 	.short	0x0100
        /*019a*/ 	.byte	0x08
	.zero		1


	//   ....[15]....
        /*019c*/ 	.word	0x00000350
        /*01a0*/ 	.word	0x000000ff
        /*01a4*/ 	.word	0x00000078
        /*01a8*/ 	.short	0x0100
        /*01aa*/ 	.byte	0x08
	.zero		1


	//   ....[16]....
        /*01ac*/ 	.word	0x000007a0
        /*01b0*/ 	.word	0x000000ff
        /*01b4*/ 	.word	0x00000090
        /*01b8*/ 	.short	0x0100
        /*01ba*/ 	.byte	0x06
	.zero		1


	//   ....[17]....
        /*01bc*/ 	.word	0x00000840
        /*01c0*/ 	.word	0x000000ff
        /*01c4*/ 	.word	0x00000098
        /*01c8*/ 	.short	0x0100
        /*01ca*/ 	.byte	0x06
	.zero		1


	//   ....[18]....
        /*01cc*/ 	.word	0x00001570
        /*01d0*/ 	.word	0x00000003
        /*01d4*/ 	.word	0x00000000
        /*01d8*/ 	.short	0x010a
        /*01da*/ 	.byte	0x3f
	.zero		1


	//   ....[19]....
        /*01dc*/ 	.word	0x000015b0
        /*01e0*/ 	.word	0x00000003
        /*01e4*/ 	.word	0x00000000
        /*01e8*/ 	.short	0x010a
        /*01ea*/ 	.byte	0x3f
	.zero		1


	//   ....[20]....
        /*01ec*/ 	.word	0x00002810
        /*01f0*/ 	.word	0x000000ff
        /*01f4*/ 	.word	0x00000000
        /*01f8*/ 	.short	0x010a
        /*01fa*/ 	.byte	0x04
	.zero		1


	//   ....[21]....
        /*01fc*/ 	.word	0x00002850
        /*0200*/ 	.word	0x000000ff
        /*0204*/ 	.word	0x00000000
        /*0208*/ 	.short	0x010a
        /*020a*/ 	.byte	0x04
	.zero		1


	//   ....[22]....
        /*020c*/ 	.word	0x000039a0
        /*0210*/ 	.word	0x00000005
        /*0214*/ 	.word	0x00000000
        /*0218*/ 	.short	0x0101
        /*021a*/ 	.byte	0x3f
	.zero		1


	//   ....[23]....
        /*021c*/ 	.word	0x00003b50
        /*0220*/ 	.word	0x00000003
        /*0224*/ 	.word	0x00000000
        /*0228*/ 	.short	0x0101
        /*022a*/ 	.byte	0x3f
	.zero		1


	//   ....[24]....
        /*022c*/ 	.word	0x0000f4e0
        /*0230*/ 	.word	0x0000000f
        /*0234*/ 	.word	0x00000040
        /*0238*/ 	.short	0x010a
        /*023a*/ 	.byte	0x3f
	.zero		1


	//   ....[25]....
        /*023c*/ 	.word	0x0000f8c0
        /*0240*/ 	.word	0x00000003
        /*0244*/ 	.word	0x00000098
        /*0248*/ 	.short	0x0101
        /*024a*/ 	.byte	0x3f
	.zero		1


	//   ....[26]....
        /*024c*/ 	.word	0x0000fff0
        /*0250*/ 	.word	0x00000007
        /*0254*/ 	.word	0x00000000
        /*0258*/ 	.short	0x010a
        /*025a*/ 	.byte	0x3f
	.zero		1


	//   ....[27]....
        /*025c*/ 	.word	0x00010070
        /*0260*/ 	.word	0x00000009
        /*0264*/ 	.word	0x00000000
        /*0268*/ 	.short	0x010a
        /*026a*/ 	.byte	0x3f
	.zero		1


	//   ....[28]....
        /*026c*/ 	.word	0x00010100
        /*0270*/ 	.word	0x00000006
        /*0274*/ 	.word	0x00000000
        /*0278*/ 	.short	0x010a
        /*027a*/ 	.byte	0x3f
	.zero		1


	//   ....[29]....
        /*027c*/ 	.word	0x00010190
        /*0280*/ 	.word	0x00000009
        /*0284*/ 	.word	0x00000000
        /*0288*/ 	.short	0x010a
        /*028a*/ 	.byte	0x3f
	.zero		1


	//   ....[30]....
        /*028c*/ 	.word	0x00010220
        /*0290*/ 	.word	0x00000006
        /*0294*/ 	.word	0x00000000
        /*0298*/ 	.short	0x010a
        /*029a*/ 	.byte	0x3f
	.zero		1


	//   ....[31]....
        /*029c*/ 	.word	0x000102b0
        /*02a0*/ 	.word	0x00000009
        /*02a4*/ 	.word	0x00000000
        /*02a8*/ 	.short	0x010a
        /*02aa*/ 	.byte	0x3f
	.zero		1


	//   ....[32]....
        /*02ac*/ 	.word	0x00010340
        /*02b0*/ 	.word	0x00000006
        /*02b4*/ 	.word	0x00000000
        /*02b8*/ 	.short	0x010a
        /*02ba*/ 	.byte	0x3f
	.zero		1


	//   ....[33]....
        /*02bc*/ 	.word	0x000103d0
        /*02c0*/ 	.word	0x00000003
        /*02c4*/ 	.word	0x00000000
        /*02c8*/ 	.short	0x010a
        /*02ca*/ 	.byte	0x3f
	.zero		1


	//   ....[34]....
        /*02cc*/ 	.word	0x00010430
        /*02d0*/ 	.word	0x00000003
        /*02d4*/ 	.word	0x00000000
        /*02d8*/ 	.short	0x010a
        /*02da*/ 	.byte	0x3f
	.zero		1


	//   ....[35]....
        /*02dc*/ 	.word	0x00010490
        /*02e0*/ 	.word	0x00000006
        /*02e4*/ 	.word	0x00000000
        /*02e8*/ 	.short	0x010a
        /*02ea*/ 	.byte	0x3f
	.zero		1


	//   ....[36]....
        /*02ec*/ 	.word	0x00010560
        /*02f0*/ 	.word	0x0000000f
        /*02f4*/ 	.word	0x00000040
        /*02f8*/ 	.short	0x010a
        /*02fa*/ 	.byte	0x3f
	.zero		1


	//   ....[37]....
        /*02fc*/ 	.word	0x00010630
        /*0300*/ 	.word	0x00000007
        /*0304*/ 	.word	0x00000000
        /*0308*/ 	.short	0x010a
        /*030a*/ 	.byte	0x3f
	.zero		1


	//   ....[38]....
        /*030c*/ 	.word	0x00010680
        /*0310*/ 	.word	0x00000009
        /*0314*/ 	.word	0x00000000
        /*0318*/ 	.short	0x010a
        /*031a*/ 	.byte	0x3f
	.zero		1


	//   ....[39]....
        /*031c*/ 	.word	0x000106d0
        /*0320*/ 	.word	0x00000006
        /*0324*/ 	.word	0x00000000
        /*0328*/ 	.short	0x010a
        /*032a*/ 	.byte	0x3f
	.zero		1


	//   ....[40]....
        /*032c*/ 	.word	0x00010720
        /*0330*/ 	.word	0x00000009
        /*0334*/ 	.word	0x00000000
        /*0338*/ 	.short	0x010a
        /*033a*/ 	.byte	0x3f
	.zero		1


	//   ....[41]....
        /*033c*/ 	.word	0x00010770
        /*0340*/ 	.word	0x00000006
        /*0344*/ 	.word	0x00000000
        /*0348*/ 	.short	0x010a
        /*034a*/ 	.byte	0x3f
	.zero		1


	//   ....[42]....
        /*034c*/ 	.word	0x000107c0
        /*0350*/ 	.word	0x00000009
        /*0354*/ 	.word	0x00000000
        /*0358*/ 	.short	0x010a
        /*035a*/ 	.byte	0x3f
	.zero		1


	//   ....[43]....
        /*035c*/ 	.word	0x00010810
        /*0360*/ 	.word	0x00000006
        /*0364*/ 	.word	0x00000000
        /*0368*/ 	.short	0x010a
        /*036a*/ 	.byte	0x3f
	.zero		1


	//----- nvinfo : EIATTR_NUM_MBARRIERS
	.align		4
.L_37:
        /*036c*/ 	.byte	0x03, 0x38
        /*036e*/ 	.short	0x0012


	//----- nvinfo : EIATTR_EXIT_INSTR_OFFSETS
	.align		4
        /*0370*/ 	.byte	0x04, 0x1c
        /*0372*/ 	.short	(.L_39 - .L_38)


	//   ....[0]....
.L_38:
        /*0374*/ 	.word	0x00000a00


	//   ....[1]....
        /*0378*/ 	.word	0x00001250


	//   ....[2]....
        /*037c*/ 	.word	0x0000ebe0


	//   ....[3]....
        /*0380*/ 	.word	0x0000f170


	//   ....[4]....
        /*0384*/ 	.word	0x00010420


	//----- nvinfo : EIATTR_MAX_THREADS
	.align		4
.L_39:
        /*0388*/ 	.byte	0x04, 0x05
        /*038a*/ 	.short	(.L_41 - .L_40)
.L_40:
        /*038c*/ 	.word	0x00000180
        /*0390*/ 	.word	0x00000001
        /*0394*/ 	.word	0x00000001


	//----- nvinfo : EIATTR_CRS_STACK_SIZE
	.align		4
.L_41:
        /*0398*/ 	.byte	0x04, 0x1e
        /*039a*/ 	.short	(.L_43 - .L_42)
.L_42:
        /*039c*/ 	.word	0x00000000


	//----- nvinfo : EIATTR_CBANK_PARAM_SIZE
	.align		4
.L_43:
        /*03a0*/ 	.byte	0x03, 0x19
        /*03a2*/ 	.short	0x0470


	//----- nvinfo : EIATTR_PARAM_CBANK
	.align		4
        /*03a4*/ 	.byte	0x04, 0x0a
        /*03a6*/ 	.short	(.L_45 - .L_44)
	.align		4
.L_44:
        /*03a8*/ 	.word	index@(.nv.constant0._ZN7cutlass13device_kernelINS_4gemm6kernel13GemmUniversalIN4cute5tupleIJiiiiEEENS1_10collective13CollectiveMmaINS1_34MainloopSm90TmaGmmaWarpSpecializedILi8ENS5_IJNS4_1CILi2EEENSA_ILi1EEESC_EEENS1_35KernelTmaWarpSpecializedCooperativeEEENS5_IJNSA_ILi256EEENSA_ILi176EEENSA_ILi32EEEEEENS_6half_tENS5_IJlSC_lEEESK_SL_NS4_8TiledMMAINS4_8MMA_AtomIJNS4_4SM904GMMA25MMA_64x16x16_F32F16F16_SSILNSP_5MajorE0ELSR_0ELNSP_7ScaleInE1ELSS_1EEEEEENS4_6LayoutISD_NS5_IJSC_NSA_ILi0EEESW_EEEEENS5_IJNS4_10UnderscoreESZ_SZ_EEEEENS4_13SM90_TMA_LOADENS4_14ComposedLayoutINS4_7SwizzleILi2ELi4ELi3EEENS4_18smem_ptr_flag_bitsILi16EEENSV_INS5_IJNSA_ILi8EEESI_EEENS5_IJSI_SC_EEEEEEEvNS4_8identityENS4_23SM90_TMA_LOAD_MULTICASTES1C_vS1D_EENS_8epilogue10collective6detail29Sm90TmaWarpSpecializedAdapterINS1H_15DefaultEpilogueISK_SL_SL_NS1G_6thread17LinearCombinationISK_Li1EffLNS1L_9ScaleType4KindE0ELNS_15FloatRoundStyleE2ESK_EENS1_15EpilogueDefaultEEEEEvvEEEEvNT_6ParamsE)
        /*03ac*/ 	.short	0x0210
        /*03ae*/ 	.short	0x0470


	//----- nvinfo : EIATTR_SW_WAR
	.align		4
.L_45:
        /*03b0*/ 	.byte	0x04, 0x36
        /*03b2*/ 	.short	(.L_47 - .L_46)
.L_46:
        /*03b4*/ 	.word	0x00000008
.L_47:


//--------------------- .nv.callgraph             --------------------------
	.section	.nv.callgraph,"",@"SHT_CUDA_CALLGRAPH"
	.align	4
	.sectionentsize	8
	.align		4
        /*0000*/ 	.word	0x00000000
	.align		4
        /*0004*/ 	.word	0xffffffff
	.align		4
        /*0008*/ 	.word	index@(_ZN7cutlass13device_kernelINS_4gemm6kernel13GemmUniversalIN4cute5tupleIJiiiiEEENS1_10collective13CollectiveMmaINS1_34MainloopSm90TmaGmmaWarpSpecializedILi8ENS5_IJNS4_1CILi2EEENSA_ILi1EEESC_EEENS1_35KernelTmaWarpSpecializedCooperativeEEENS5_IJNSA_ILi256EEENSA_ILi176EEENSA_ILi32EEEEEENS_6half_tENS5_IJlSC_lEEESK_SL_NS4_8TiledMMAINS4_8MMA_AtomIJNS4_4SM904GMMA25MMA_64x16x16_F32F16F16_SSILNSP_5MajorE0ELSR_0ELNSP_7ScaleInE1ELSS_1EEEEEENS4_6LayoutISD_NS5_IJSC_NSA_ILi0EEESW_EEEEENS5_IJNS4_10UnderscoreESZ_SZ_EEEEENS4_13SM90_TMA_LOADENS4_14ComposedLayoutINS4_7SwizzleILi2ELi4ELi3EEENS4_18smem_ptr_flag_bitsILi16EEENSV_INS5_IJNSA_ILi8EEESI_EEENS5_IJSI_SC_EEEEEEEvNS4_8identityENS4_23SM90_TMA_LOAD_MULTICASTES1C_vS1D_EENS_8epilogue10collective6detail29Sm90TmaWarpSpecializedAdapterINS1H_15DefaultEpilogueISK_SL_SL_NS1G_6thread17LinearCombinationISK_Li1EffLNS1L_9ScaleType4KindE0ELNS_15FloatRoundStyleE2ESK_EENS1_15EpilogueDefaultEEEEEvvEEEEvNT_6ParamsE)
	.align		4
        /*000c*/ 	.word	index@(__assertfail)
	.align		4
        /*0010*/ 	.word	0x00000000
	.align		4
        /*0014*/ 	.word	0xfffffffe
	.align		4
        /*0018*/ 	.word	0x00000000
	.align		4
        /*001c*/ 	.word	0xfffffffd
	.align		4
        /*0020*/ 	.word	0x00000000
	.align		4
        /*0024*/ 	.word	0xfffffffc


//--------------------- .nv.constant4             --------------------------
	.section	.nv.constant4,"a",@progbits
	.align	8
	.align		8
.nv.constant4:
        /*0000*/ 	.dword	__assertfail
	.align		8
        /*0008*/ 	.dword	__unnamed_1
	.align		8
        /*0010*/ 	.dword	_ZN40_INTERNAL_208bf2a4_4_k_cu_edc8cdcf_171474cuda3std3__45__cpo5beginE
	.align		8
        /*0018*/ 	.dword	_ZN40_INTERNAL_208bf2a4_4_k_cu_edc8cdcf_171474cuda3std3__45__cpo3endE
	.align		8
        /*0020*/ 	.dword	_ZN40_INTERNAL_208bf2a4_4_k_cu_edc8cdcf_171474cuda3std3__45__cpo6cbeginE
	.align		8
        /*0028*/ 	.dword	_ZN40_INTERNAL_208bf2a4_4_k_cu_edc8cdcf_171474cuda3std3__45__cpo4cendE
	.align		8
        /*0030*/ 	.dword	_ZN40_INTERNAL_208bf2a4_4_k_cu_edc8cdcf_171474cuda3std3__442_GLOBAL__N__208bf2a4_4_k_cu_edc8cdcf_171476ignoreE
	.align		8
        /*0038*/ 	.dword	_ZN40_INTERNAL_208bf2a4_4_k_cu_edc8cdcf_171474cuda3std3__419piecewise_constructE
	.align		8
        /*0040*/ 	.dword	_ZN40_INTERNAL_208bf2a4_4_k_cu_edc8cdcf_171474cuda3std3__48in_placeE
	.align		8
        /*0048*/ 	.dword	_ZN40_INTERNAL_208bf2a4_4_k_cu_edc8cdcf_171474cuda3std6ranges3__45__cpo4swapE
	.align		8
        /*0050*/ 	.dword	_ZN40_INTERNAL_208bf2a4_4_k_cu_edc8cdcf_171474cuda3std6ranges3__45__cpo9iter_moveE
	.align		8
        /*0058*/ 	.dword	_ZN40_INTERNAL_208bf2a4_4_k_cu_edc8cdcf_171474cute7productE
	.align		8
        /*0060*/ 	.dword	_ZN40_INTERNAL_208bf2a4_4_k_cu_edc8cdcf_171474cute1_E
	.align		8
        /*0068*/ 	.dword	$str$22
	.align		8
        /*0070*/ 	.dword	$str$23


//--------------------- .text._ZN7cutlass13device_kernelINS_4gemm6kernel13GemmUniversalIN4cute5tupleIJiiiiEEENS1_10collective13CollectiveMmaINS1_34MainloopSm90TmaGmmaWarpSpecializedILi8ENS5_IJNS4_1CILi2EEENSA_ILi1EEESC_EEENS1_35KernelTmaWarpSpecializedCooperativeEEENS5_IJNSA_ILi256EEENSA_ILi176EEENSA_ILi32EEEEEENS_6half_tENS5_IJlSC_lEEESK_SL_NS4_8TiledMMAINS4_8MMA_AtomIJNS4_4SM904GMMA25MMA_64x16x16_F32F16F16_SSILNSP_5MajorE0ELSR_0ELNSP_7ScaleInE1ELSS_1EEEEEENS4_6LayoutISD_NS5_IJSC_NSA_ILi0EEESW_EEEEENS5_IJNS4_10UnderscoreESZ_SZ_EEEEENS4_13SM90_TMA_LOADENS4_14ComposedLayoutINS4_7SwizzleILi2ELi4ELi3EEENS4_18smem_ptr_flag_bitsILi16EEENSV_INS5_IJNSA_ILi8EEESI_EEENS5_IJSI_SC_EEEEEEEvNS4_8identityENS4_23SM90_TMA_LOAD_MULTICASTES1C_vS1D_EENS_8epilogue10collective6detail29Sm90TmaWarpSpecializedAdapterINS1H_15DefaultEpilogueISK_SL_SL_NS1G_6thread17LinearCombinationISK_Li1EffLNS1L_9ScaleType4KindE0ELNS_15FloatRoundStyleE2ESK_EENS1_15EpilogueDefaultEEEEEvvEEEEvNT_6ParamsE --------------------------
	.section	.text._ZN7cutlass13device_kernelINS_4gemm6kernel13GemmUniversalIN4cute5tupleIJiiiiEEENS1_10collective13CollectiveMmaINS1_34MainloopSm90TmaGmmaWarpSpecializedILi8ENS5_IJNS4_1CILi2EEENSA_ILi1EEESC_EEENS1_35KernelTmaWarpSpecializedCooperativeEEENS5_IJNSA_ILi256EEENSA_ILi176EEENSA_ILi32EEEEEENS_6half_tENS5_IJlSC_lEEESK_SL_NS4_8TiledMMAINS4_8MMA_AtomIJNS4_4SM904GMMA25MMA_64x16x16_F32F16F16_SSILNSP_5MajorE0ELSR_0ELNSP_7ScaleInE1ELSS_1EEEEEENS4_6LayoutISD_NS5_IJSC_NSA_ILi0EEESW_EEEEENS5_IJNS4_10UnderscoreESZ_SZ_EEEEENS4_13SM90_TMA_LOADENS4_14ComposedLayoutINS4_7SwizzleILi2ELi4ELi3EEENS4_18smem_ptr_flag_bitsILi16EEENSV_INS5_IJNSA_ILi8EEESI_EEENS5_IJSI_SC_EEEEEEEvNS4_8identityENS4_23SM90_TMA_LOAD_MULTICASTES1C_vS1D_EENS_8epilogue10collective6detail29Sm90TmaWarpSpecializedAdapterINS1H_15DefaultEpilogueISK_SL_SL_NS1G_6thread17LinearCombinationISK_Li1EffLNS1L_9ScaleType4KindE0ELNS_15FloatRoundStyleE2ESK_EENS1_15EpilogueDefaultEEEEEvvEEEEvNT_6ParamsE,"ax",@progbits
	.align	128
.text._ZN7cutlass13device_kernelINS_4gemm6kernel13GemmUniversalIN4cute5tupleIJiiiiEEENS1_10collective13CollectiveMmaINS1_34MainloopSm90TmaGmmaWarpSpecializedILi8ENS5_IJNS4_1CILi2EEENSA_ILi1EEESC_EEENS1_35KernelTmaWarpSpecializedCooperativeEEENS5_IJNSA_ILi256EEENSA_ILi176EEENSA_ILi32EEEEEENS_6half_tENS5_IJlSC_lEEESK_SL_NS4_8TiledMMAINS4_8MMA_AtomIJNS4_4SM904GMMA25MMA_64x16x16_F32F16F16_SSILNSP_5MajorE0ELSR_0ELNSP_7ScaleInE1ELSS_1EEEEEENS4_6LayoutISD_NS5_IJSC_NSA_ILi0EEESW_EEEEENS5_IJNS4_10UnderscoreESZ_SZ_EEEEENS4_13SM90_TMA_LOADENS4_14ComposedLayoutINS4_7SwizzleILi2ELi4ELi3EEENS4_18smem_ptr_flag_bitsILi16EEENSV_INS5_IJNSA_ILi8EEESI_EEENS5_IJSI_SC_EEEEEEEvNS4_8identityENS4_23SM90_TMA_LOAD_MULTICASTES1C_vS1D_EENS_8epilogue10collective6detail29Sm90TmaWarpSpecializedAdapterINS1H_15DefaultEpilogueISK_SL_SL_NS1G_6thread17LinearCombinationISK_Li1EffLNS1L_9ScaleType4KindE0ELNS_15FloatRoundStyleE2ESK_EENS1_15EpilogueDefaultEEEEEvvEEEEvNT_6ParamsE:
        .type           _ZN7cutlass13device_kernelINS_4gemm6kernel13GemmUniversalIN4cute5tupleIJiiiiEEENS1_10collective13CollectiveMmaINS1_34MainloopSm90TmaGmmaWarpSpecializedILi8ENS5_IJNS4_1CILi2EEENSA_ILi1EEESC_EEENS1_35KernelTmaWarpSpecializedCooperativeEEENS5_IJNSA_ILi256EEENSA_ILi176EEENSA_ILi32EEEEEENS_6half_tENS5_IJlSC_lEEESK_SL_NS4_8TiledMMAINS4_8MMA_AtomIJNS4_4SM904GMMA25MMA_64x16x16_F32F16F16_SSILNSP_5MajorE0ELSR_0ELNSP_7ScaleInE1ELSS_1EEEEEENS4_6LayoutISD_NS5_IJSC_NSA_ILi0EEESW_EEEEENS5_IJNS4_10UnderscoreESZ_SZ_EEEEENS4_13SM90_TMA_LOADENS4_14ComposedLayoutINS4_7SwizzleILi2ELi4ELi3EEENS4_18smem_ptr_flag_bitsILi16EEENSV_INS5_IJNSA_ILi8EEESI_EEENS5_IJSI_SC_EEEEEEEvNS4_8identityENS4_23SM90_TMA_LOAD_MULTICASTES1C_vS1D_EENS_8epilogue10collective6detail29Sm90TmaWarpSpecializedAdapterINS1H_15DefaultEpilogueISK_SL_SL_NS1G_6thread17LinearCombinationISK_Li1EffLNS1L_9ScaleType4KindE0ELNS_15FloatRoundStyleE2ESK_EENS1_15EpilogueDefaultEEEEEvvEEEEvNT_6ParamsE,@function
        .size           _ZN7cutlass13device_kernelINS_4gemm6kernel13GemmUniversalIN4cute5tupleIJiiiiEEENS1_10collective13CollectiveMmaINS1_34MainloopSm90TmaGmmaWarpSpecializedILi8ENS5_IJNS4_1CILi2EEENSA_ILi1EEESC_EEENS1_35KernelTmaWarpSpecializedCooperativeEEENS5_IJNSA_ILi256EEENSA_ILi176EEENSA_ILi32EEEEEENS_6half_tENS5_IJlSC_lEEESK_SL_NS4_8TiledMMAINS4_8MMA_AtomIJNS4_4SM904GMMA25MMA_64x16x16_F32F16F16_SSILNSP_5MajorE0ELSR_0ELNSP_7ScaleInE1ELSS_1EEEEEENS4_6LayoutISD_NS5_IJSC_NSA_ILi0EEESW_EEEEENS5_IJNS4_10UnderscoreESZ_SZ_EEEEENS4_13SM90_TMA_LOADENS4_14ComposedLayoutINS4_7SwizzleILi2ELi4ELi3EEENS4_18smem_ptr_flag_bitsILi16EEENSV_INS5_IJNSA_ILi8EEESI_EEENS5_IJSI_SC_EEEEEEEvNS4_8identityENS4_23SM90_TMA_LOAD_MULTICASTES1C_vS1D_EENS_8epilogue10collective6detail29Sm90TmaWarpSpecializedAdapterINS1H_15DefaultEpilogueISK_SL_SL_NS1G_6thread17LinearCombinationISK_Li1EffLNS1L_9ScaleType4KindE0ELNS_15FloatRoundStyleE2ESK_EENS1_15EpilogueDefaultEEEEEvvEEEEvNT_6ParamsE,(.L_x_428 - _ZN7cutlass13device_kernelINS_4gemm6kernel13GemmUniversalIN4cute5tupleIJiiiiEEENS1_10collective13CollectiveMmaINS1_34MainloopSm90TmaGmmaWarpSpecializedILi8ENS5_IJNS4_1CILi2EEENSA_ILi1EEESC_EEENS1_35KernelTmaWarpSpecializedCooperativeEEENS5_IJNSA_ILi256EEENSA_ILi176EEENSA_ILi32EEEEEENS_6half_tENS5_IJlSC_lEEESK_SL_NS4_8TiledMMAINS4_8MMA_AtomIJNS4_4SM904GMMA25MMA_64x16x16_F32F16F16_SSILNSP_5MajorE0ELSR_0ELNSP_7ScaleInE1ELSS_1EEEEEENS4_6LayoutISD_NS5_IJSC_NSA_ILi0EEESW_EEEEENS5_IJNS4_10UnderscoreESZ_SZ_EEEEENS4_13SM90_TMA_LOADENS4_14ComposedLayoutINS4_7SwizzleILi2ELi4ELi3EEENS4_18smem_ptr_flag_bitsILi16EEENSV_INS5_IJNSA_ILi8EEESI_EEENS5_IJSI_SC_EEEEEEEvNS4_8identityENS4_23SM90_TMA_LOAD_MULTICASTES1C_vS1D_EENS_8epilogue10collective6detail29Sm90TmaWarpSpecializedAdapterINS1H_15DefaultEpilogueISK_SL_SL_NS1G_6thread17LinearCombinationISK_Li1EffLNS1L_9ScaleType4KindE0ELNS_15FloatRoundStyleE2ESK_EENS1_15EpilogueDefaultEEEEEvvEEEEvNT_6ParamsE)
        .other          _ZN7cutlass13device_kernelINS_4gemm6kernel13GemmUniversalIN4cute5tupleIJiiiiEEENS1_10collective13CollectiveMmaINS1_34MainloopSm90TmaGmmaWarpSpecializedILi8ENS5_IJNS4_1CILi2EEENSA_ILi1EEESC_EEENS1_35KernelTmaWarpSpecializedCooperativeEEENS5_IJNSA_ILi256EEENSA_ILi176EEENSA_ILi32EEEEEENS_6half_tENS5_IJlSC_lEEESK_SL_NS4_8TiledMMAINS4_8MMA_AtomIJNS4_4SM904GMMA25MMA_64x16x16_F32F16F16_SSILNSP_5MajorE0ELSR_0ELNSP_7ScaleInE1ELSS_1EEEEEENS4_6LayoutISD_NS5_IJSC_NSA_ILi0EEESW_EEEEENS5_IJNS4_10UnderscoreESZ_SZ_EEEEENS4_13SM90_TMA_LOADENS4_14ComposedLayoutINS4_7SwizzleILi2ELi4ELi3EEENS4_18smem_ptr_flag_bitsILi16EEENSV_INS5_IJNSA_ILi8EEESI_EEENS5_IJSI_SC_EEEEEEEvNS4_8identityENS4_23SM90_TMA_LOAD_MULTICASTES1C_vS1D_EENS_8epilogue10collective6detail29Sm90TmaWarpSpecializedAdapterINS1H_15DefaultEpilogueISK_SL_SL_NS1G_6thread17LinearCombinationISK_Li1EffLNS1L_9ScaleType4KindE0ELNS_15FloatRoundStyleE2ESK_EENS1_15EpilogueDefaultEEEEEvvEEEEvNT_6ParamsE,@"STO_CUDA_ENTRY STV_DEFAULT"
_ZN7cutlass13device_kernelINS_4gemm6kernel13GemmUniversalIN4cute5tupleIJiiiiEEENS1_10collective13CollectiveMmaINS1_34MainloopSm90TmaGmmaWarpSpecializedILi8ENS5_IJNS4_1CILi2EEENSA_ILi1EEESC_EEENS1_35KernelTmaWarpSpecializedCooperativeEEENS5_IJNSA_ILi256EEENSA_ILi176EEENSA_ILi32EEEEEENS_6half_tENS5_IJlSC_lEEESK_SL_NS4_8TiledMMAINS4_8MMA_AtomIJNS4_4SM904GMMA25MMA_64x16x16_F32F16F16_SSILNSP_5MajorE0ELSR_0ELNSP_7ScaleInE1ELSS_1EEEEEENS4_6LayoutISD_NS5_IJSC_NSA_ILi0EEESW_EEEEENS5_IJNS4_10UnderscoreESZ_SZ_EEEEENS4_13SM90_TMA_LOADENS4_14ComposedLayoutINS4_7SwizzleILi2ELi4ELi3EEENS4_18smem_ptr_flag_bitsILi16EEENSV_INS5_IJNSA_ILi8EEESI_EEENS5_IJSI_SC_EEEEEEEvNS4_8identityENS4_23SM90_TMA_LOAD_MULTICASTES1C_vS1D_EENS_8epilogue10collective6detail29Sm90TmaWarpSpecializedAdapterINS1H_15DefaultEpilogueISK_SL_SL_NS1G_6thread17LinearCombinationISK_Li1EffLNS1L_9ScaleType4KindE0ELNS_15FloatRoundStyleE2ESK_EENS1_15EpilogueDefaultEEEEEvvEEEEvNT_6ParamsE:
[----:B------:R-:W0:Y:S02]  /*0000*/  LDC R1, c[0x0][0x28] ;  /* 0x00000a00ff017b82 */ /* 0x000e240000000800 */
[----:B0-----:R-:W-:Y:S01]  /*0010*/  VIADD R1, R1, 0xfffffff8 ;  /* 0xfffffff801017836 */ /* 0x001fe20000000000 */
[----:B------:R-:W0:Y:S01]  /*0020*/  S2R R6, SR_TID.X ;  /* 0x0000000000067919 */ /* 0x000e220000002100 */
[----:B------:R-:W-:Y:S01]  /*0030*/  ELECT P0, URZ, PT ;  /* 0x00000000003f782f */ /* 0x000fe20003800000 */
[----:B------:R-:W-:Y:S01]  /*0040*/  BSSY B0, `(.L_x_0) ;  /* 0x000000f000007945 */ /* 0x000fe20003800000 */
[--C-:B0-----:R-:W-:Y:S02]  /*0050*/  SHF.R.U32.HI R0, RZ, 0x5, R6.reuse ;  /* 0x00000005ff007819 */ /* 0x101fe40000011606 */
[----:B------:R-:W-:-:S03]  /*0060*/  SHF.R.U32.HI R3, RZ, 0x7, R6 ;  /* 0x00000007ff037819 */ /* 0x000fc60000011606 */
[----:B------:R-:W0:Y:S04]  /*0070*/  SHFL.IDX PT, R2, R0, RZ, 0x1f ;  /* 0x00001fff00027589 */ /* 0x000e2800000e0000 */
[----:B------:R1:W2:Y:S01]  /*0080*/  SHFL.IDX PT, R5, R3, RZ, 0x1f ;  /* 0x00001fff03057589 */ /* 0x0002a200000e0000 */
[----:B0-----:R-:W-:-:S13]  /*0090*/  ISETP.NE.OR P0, PT, R2, RZ, !P0 ;  /* 0x000000ff0200720c */ /* 0x001fda0004705670 */
[----:B-12---:R-:W-:Y:S05]  /*00a0*/  @P0 BRA `(.L_x_1) ;  /* 0x0000000000200947 */ /* 0x006fea0003800000 */
[----:B------:R-:W-:Y:S02]  /*00b0*/  ULDC.64 UR4, c[0x0][0x198] ;  /* 0x0000660000047ab9 */ /* 0x000fe40000000a00 */
[----:B------:R-:W-:Y:S02]  /*00c0*/  UIADD3 UR6, UP0, UR4, 0xf0, URZ ;  /* 0x000000f004067890 */ /* 0x000fe4000ff1e03f */
[----:B------:R-:W-:Y:S02]  /*00d0*/  UIADD3 UR4, UP1, UR4, 0x1f0, URZ ;  /* 0x000001f004047890 */ /* 0x000fe4000ff3e03f */
[----:B------:R-:W-:Y:S02]  /*00e0*/  UIADD3.X UR7, URZ, UR5, URZ, UP0, !UPT ;  /* 0x000000053f077290 */ /* 0x000fe400087fe43f */
[----:B------:R-:W-:-:S07]  /*00f0*/  UIADD3.X UR5, URZ, UR5, URZ, UP1, !UPT ;  /* 0x000000053f057290 */ /* 0x000fce0008ffe43f */
[----:B------:R0:W-:Y:S02]  /*0100*/  UTMACCTL.PF [UR6] ;  /* 0x00000000060079b9 */ /* 0x0001e40008040000 */
[----:B------:R0:W-:Y:S02]  /*0110*/  UTMACCTL.PF [UR4] ;  /* 0x00000000040079b9 */ /* 0x0001e40008040000 */
[----:B0-----:R-:W-:Y:S01]  /*0120*/  NOP ;  /* 0x0000000000007918 */ /* 0x001fe20000000000 */
.L_x_1:
[----:B------:R-:W-:Y:S05]  /*0130*/  BSYNC B0 ;  /* 0x0000000000007941 */ /* 0x000fea0003800000 */
.L_x_0:
[----:B------:R-:W0:Y:S02]  /*0140*/  SHFL.IDX PT, R3, R0, RZ, 0x1f ;  /* 0x00001fff00037589 */ /* 0x000e2400000e0000 */
[----:B0-----:R-:W-:-:S13]  /*0150*/  ISETP.NE.AND P0, PT, R3, RZ, PT ;  /* 0x000000ff0300720c */ /* 0x001fda0003f05270 */
[----:B------:R-:W-:Y:S05]  /*0160*/  @P0 BRA `(.L_x_2) ;  /* 0x0000000000840947 */ /* 0x000fea0003800000 */
[----:B------:R-:W-:Y:S01]  /*0170*/  ELECT P0, URZ, PT ;  /* 0x00000000003f782f */ /* 0x000fe20003800000 */
[----:B------:R-:W-:-:S12]  /*0180*/  BSSY B0, `(.L_x_2) ;  /* 0x000001f000007945 */ /* 0x000fd80003800000 */
[----:B------:R-:W-:Y:S05]  /*0190*/  @!P0 BRA `(.L_x_3) ;  /* 0x0000000000748947 */ /* 0x000fea0003800000 */
[----:B------:R-:W0:Y:S01]  /*01a0*/  S2UR UR8, SR_CgaCtaId ;  /* 0x00000000000879c3 */ /* 0x000e220000008800 */
[----:B------:R-:W-:Y:S01]  /*01b0*/  UMOV UR4, 0x400 ;  /* 0x0000040000047882 */ /* 0x000fe20000000000 */
[----:B------:R-:W-:Y:S01]  /*01c0*/  UMOV UR5, 0x1 ;  /* 0x0000000100057882 */ /* 0x000fe20000000000 */
[----:B------:R-:W-:Y:S02]  /*01d0*/  UMOV UR6, 0x4 ;  /* 0x0000000400067882 */ /* 0x000fe40000000000 */
[----:B------:R-:W-:-:S04]  /*01e0*/  UIADD3 UR6, -UR6, 0x100000, URZ ;  /* 0x0010000006067890 */ /* 0x000fc8000fffe13f */
[----:B------:R-:W-:Y:S02]  /*01f0*/  USHF.L.U32 UR7, UR6, 0xb, URZ ;  /* 0x0000000b06077899 */ /* 0x000fe4000800063f */
[----:B------:R-:W-:Y:S02]  /*0200*/  USHF.L.U32 UR6, UR6, 0x1, URZ ;  /* 0x0000000106067899 */ /* 0x000fe4000800063f */
[----:B0-----:R-:W-:Y:S02]  /*0210*/  ULEA UR8, UR8, UR4, 0x18 ;  /* 0x0000000408087291 */ /* 0x001fe4000f8ec03f */
[----:B------:R-:W-:-:S04]  /*0220*/  UIADD3 UR4, -UR5, 0x100000, URZ ;  /* 0x0010000005047890 */ /* 0x000fc8000fffe13f */
[----:B------:R-:W-:Y:S02]  /*0230*/  USHF.L.U32 UR5, UR4, 0xb, URZ ;  /* 0x0000000b04057899 */ /* 0x000fe4000800063f */
[----:B------:R-:W-:Y:S01]  /*0240*/  USHF.L.U32 UR4, UR4, 0x1, URZ ;  /* 0x0000000104047899 */ /* 0x000fe2000800063f */
[----:B------:R-:W0:Y:S11]  /*0250*/  FENCE.VIEW.ASYNC.S ;  /* 0x00000000000073c6 */ /* 0x000e360000000000 */
[----:B0-----:R0:W1:Y:S01]  /*0260*/  SYNCS.EXCH.64 URZ, [UR8], UR4 ;  /* 0x00000004083f75b2 */ /* 0x0010620008000100 */
[----:B------:R0:W2:Y:S01]  /*0270*/  SYNCS.EXCH.64 URZ, [UR8+0x40], UR6 ;  /* 0x00004006083f75b2 */ /* 0x0000a20008000100 */
[----:B------:R0:W3:Y:S01]  /*0280*/  SYNCS.EXCH.64 URZ, [UR8+0x8], UR4 ;  /* 0x00000804083f75b2 */ /* 0x0000e20008000100 */
[----:B------:R0:W4:Y:S01]  /*0290*/  SYNCS.EXCH.64 URZ, [UR8+0x48], UR6 ;  /* 0x00004806083f75b2 */ /* 0x0001220008000100 */
[----:B------:R0:W0:Y:S01]  /*02a0*/  SYNCS.EXCH.64 URZ, [UR8+0x10], UR4 ;  /* 0x00001004083f75b2 */ /* 0x0000220008000100 */
        /* <DEDUP_REMOVED lines=11> */
[----:B------:R-:W-:Y:S01]  /*0360*/  NOP ;  /* 0x0000000000007918 */ /* 0x000fe20000000000 */
.L_x_3:
[----:B0-----:R-:W-:Y:S05]  /*0370*/  BSYNC B0 ;  /* 0x0000000000007941 */ /* 0x001fea0003800000 */
.L_x_2:
[----:B------:R-:W-:Y:S01]  /*0380*/  SHF.R.S32.HI R4, RZ, 0x1f, R6 ;  /* 0x0000001fff047819 */ /* 0x000fe20000011406 */
[----:B------:R-:W0:Y:S01]  /*0390*/  SHFL.IDX PT, R0, R0, RZ, 0x1f ;  /* 0x00001fff00007589 */ /* 0x000e2200000e0000 */
[----:B------:R-:W5:Y:S01]  /*03a0*/  S2UR UR8, SR_CTAID.X ;  /* 0x00000000000879c3 */ /* 0x000f620000002500 */
[----:B------:R-:W-:Y:S02]  /*03b0*/  ELECT P0, URZ, PT ;  /* 0x00000000003f782f */ /* 0x000fe40003800000 */
[----:B------:R-:W-:Y:S01]  /*03c0*/  LEA.HI R4, R4, R6, RZ, 0x7 ;  /* 0x0000000604047211 */ /* 0x000fe200078f38ff */
[----:B------:R-:W-:Y:S01]  /*03d0*/  ULDC UR4, c[0x0][0x150] ;  /* 0x0000540000047ab9 */ /* 0x000fe20000000800 */
[----:B------:R-:W-:Y:S01]  /*03e0*/  SHF.R.S32.HI R8, RZ, 0x1f, R3 ;  /* 0x0000001fff087819 */ /* 0x000fe20000011403 */
[----:B------:R-:W-:Y:S01]  /*03f0*/  NOP ;  /* 0x0000000000007918 */ /* 0x000fe20000000000 */
[----:B------:R-:W-:Y:S01]  /*0400*/  LOP3.LUT R4, R4, 0xffffff80, RZ, 0xc0, !PT ;  /* 0xffffff8004047812 */ /* 0x000fe200078ec0ff */
[----:B------:R-:W-:Y:S01]  /*0410*/  NOP ;  /* 0x0000000000007918 */ /* 0x000fe20000000000 */
[----:B------:R-:W-:Y:S01]  /*0420*/  LEA.HI R8, R8, R3, RZ, 0x2 ;  /* 0x0000000308087211 */ /* 0x000fe200078f10ff */
[----:B------:R-:W1:Y:S01]  /*0430*/  LDC R10, c[0x0][0x144] ;  /* 0x00005100ff0a7b82 */ /* 0x000e620000000800 */
[----:B------:R-:W-:Y:S01]  /*0440*/  ISETP.NE.AND P3, PT, R5, RZ, PT ;  /* 0x000000ff0500720c */ /* 0x000fe20003f65270 */
[----:B------:R-:W-:Y:S01]  /*0450*/  IMAD.IADD R6, R6, 0x1, -R4 ;  /* 0x0000000106067824 */ /* 0x000fe200078e0a04 */
[----:B------:R-:W-:Y:S01]  /*0460*/  LOP3.LUT R8, R8, 0x3ffffffc, RZ, 0xc0, !PT ;  /* 0x3ffffffc08087812 */ /* 0x000fe200078ec0ff */
[----:B------:R-:W2:Y:S03]  /*0470*/  S2R R4, SR_CTAID.Y ;  /* 0x0000000000047919 */ /* 0x000ea60000002600 */
[----:B------:R-:W-:Y:S01]  /*0480*/  SHF.R.S32.HI R7, RZ, 0x1f, R6 ;  /* 0x0000001fff077819 */ /* 0x000fe20000011406 */
[----:B------:R-:W-:Y:S01]  /*0490*/  IMAD.IADD R8, R3, 0x1, -R8 ;  /* 0x0000000103087824 */ /* 0x000fe200078e0a08 */
[----:B------:R-:W3:Y:S02]  /*04a0*/  LDC R13, c[0x0][0x140] ;  /* 0x00005000ff0d7b82 */ /* 0x000ee40000000800 */
[----:B------:R-:W-:-:S02]  /*04b0*/  LEA.HI R7, R7, R6, RZ, 0x3 ;  /* 0x0000000607077211 */ /* 0x000fc400078f18ff */
[----:B0-----:R-:W-:Y:S02]  /*04c0*/  ISETP.NE.OR P0, PT, R0, RZ, !P0 ;  /* 0x000000ff0000720c */ /* 0x001fe40004705670 */
[--C-:B------:R-:W-:Y:S02]  /*04d0*/  SHF.R.S32.HI R0, RZ, 0x3, R7.reuse ;  /* 0x00000003ff007819 */ /* 0x100fe40000011407 */
[----:B------:R-:W-:Y:S02]  /*04e0*/  SHF.R.S32.HI R7, RZ, 0x1f, R7 ;  /* 0x0000001fff077819 */ /* 0x000fe40000011407 */
[----:B-----5:R-:W-:Y:S02]  /*04f0*/  I2FP.F32.U32 R9, UR8 ;  /* 0x0000000800097c45 */ /* 0x020fe40008201000 */
[----:B------:R-:W-:-:S03]  /*0500*/  LEA.HI R7, R7, R0, RZ, 0x2 ;  /* 0x0000000007077211 */ /* 0x000fc600078f10ff */
[----:B------:R-:W-:Y:S01]  /*0510*/  FMUL R9, R9, UR4 ;  /* 0x0000000409097c20 */ /* 0x000fe20008400000 */
[----:B------:R-:W-:Y:S01]  /*0520*/  LOP3.LUT R7, R7, 0xfffffffc, RZ, 0xc0, !PT ;  /* 0xfffffffc07077812 */ /* 0x000fe200078ec0ff */
[----:B------:R-:W-:Y:S01]  /*0530*/  VOTEU.ALL UP0, P0 ;  /* 0x00000000003f7886 */ /* 0x000fe20000000000 */
[----:B------:R-:W-:Y:S01]  /*0540*/  ULDC UR4, c[0x0][0x154] ;  /* 0x0000550000047ab9 */ /* 0x000fe20000000800 */
[----:B------:R-:W-:Y:S02]  /*0550*/  VOTEU.ALL UP1, P0 ;  /* 0x00000000003f7886 */ /* 0x000fe40000020000 */
[----:B------:R-:W0:Y:S01]  /*0560*/  F2I.U32.TRUNC.NTZ R9, R9 ;  /* 0x0000000900097305 */ /* 0x000e22000020f000 */
[----:B------:R-:W-:Y:S01]  /*0570*/  IMAD.IADD R7, R0, 0x1, -R7 ;  /* 0x0000000100077824 */ /* 0x000fe200078e0a07 */
[----:B------:R-:W5:Y:S01]  /*0580*/  @!UP0 S2UR UR7, SR_CgaCtaId ;  /* 0x00000000000789c3 */ /* 0x000f620000008800 */
[----:B------:R-:W-:Y:S01]  /*0590*/  @!UP0 UMOV UR6, 0x400 ;  /* 0x0000040000068882 */ /* 0x000fe20000000000 */
[----:B---3--:R-:W-:Y:S01]  /*05a0*/  ISETP.EQ.U32.AND P2, PT, R13, 0x1, PT ;  /* 0x000000010d00780c */ /* 0x008fe20003f42070 */
[----:B------:R-:W-:Y:S01]  /*05b0*/  IMAD R8, R8, 0x4, R7 ;  /* 0x0000000408087824 */ /* 0x000fe200078e0207 */
[----:B--2---:R-:W-:-:S04]  /*05c0*/  I2FP.F32.U32 R3, R4 ;  /* 0x0000000400037245 */ /* 0x004fc80000201000 */
[----:B------:R-:W-:Y:S01]  /*05d0*/  LEA.HI R0, R8, R8, RZ, 0x1 ;  /* 0x0000000808007211 */ /* 0x000fe200078f08ff */
[----:B------:R-:W-:Y:S01]  /*05e0*/  FMUL R12, R3, UR4 ;  /* 0x00000004030c7c20 */ /* 0x000fe20008400000 */
[----:B------:R-:W2:Y:S01]  /*05f0*/  LDC R7, c[0x0][0x148] ;  /* 0x00005200ff077b82 */ /* 0x000ea20000000800 */
[----:B------:R-:W-:Y:S01]  /*0600*/  UMOV UR4, 0x20 ;  /* 0x0000002000047882 */ /* 0x000fe20000000000 */
[----:B------:R-:W-:Y:S01]  /*0610*/  LOP3.LUT R11, R0, 0xfffffffe, RZ, 0xc0, !PT ;  /* 0xfffffffe000b7812 */ /* 0x000fe200078ec0ff */
[----:B0-----:R-:W-:Y:S01]  /*0620*/  IMAD.MOV R15, RZ, RZ, -R9 ;  /* 0x000000ffff0f7224 */ /* 0x001fe200078e0a09 */
[----:B------:R-:W-:Y:S01]  /*0630*/  SHF.R.S32.HI R9, RZ, 0x1f, R2 ;  /* 0x0000001fff097819 */ /* 0x000fe20000011402 */
[----:B------:R-:W0:Y:S01]  /*0640*/  F2I.U32.TRUNC.NTZ R12, R12 ;  /* 0x0000000c000c7305 */ /* 0x000e22000020f000 */
[----:B------:R-:W-:-:S04]  /*0650*/  @!UP0 UIADD3 UR4, -UR4, 0x100000, URZ ;  /* 0x0010000004048890 */ /* 0x000fc8000fffe13f */
[----:B------:R-:W-:Y:S02]  /*0660*/  @!UP0 USHF.L.U32 UR5, UR4, 0xb, URZ ;  /* 0x0000000b04058899 */ /* 0x000fe4000800063f */
[----:B------:R-:W-:Y:S01]  /*0670*/  @!UP0 USHF.L.U32 UR4, UR4, 0x1, URZ ;  /* 0x0000000104048899 */ /* 0x000fe2000800063f */
[----:B-1----:R-:W-:Y:S01]  /*0680*/  IMAD R3, R10, R15, UR8 ;  /* 0x000000080a037e24 */ /* 0x002fe2000f8e020f */
[----:B------:R-:W-:Y:S01]  /*0690*/  LEA.HI R9, R9, R2, RZ, 0x2 ;  /* 0x0000000209097211 */ /* 0x000fe200078f10ff */
[C---:B------:R-:W-:Y:S02]  /*06a0*/  IMAD.IADD R0, R8.reuse, 0x1, -R11 ;  /* 0x0000000108007824 */ /* 0x040fe400078e0a0b */
[----:B------:R-:W-:Y:S01]  /*06b0*/  IMAD.SHL.U32 R11, R8, 0x4, RZ ;  /* 0x00000004080b7824 */ /* 0x000fe200078e00ff */
[----:B------:R-:W-:Y:S02]  /*06c0*/  LOP3.LUT R9, R9, 0xfffffffc, RZ, 0xc0, !PT ;  /* 0xfffffffc09097812 */ /* 0x000fe400078ec0ff */
[----:B------:R-:W-:Y:S01]  /*06d0*/  ISETP.NE.AND P4, PT, R0, R3, PT ;  /* 0x000000030000720c */ /* 0x000fe20003f85270 */
[----:B-----5:R-:W-:Y:S01]  /*06e0*/  @!UP0 ULEA UR6, UR7, UR6, 0x18 ;  /* 0x0000000607068291 */ /* 0x020fe2000f8ec03f */
[----:B------:R-:W-:Y:S01]  /*06f0*/  LOP3.LUT R16, R8, 0xc, R11, 0x78, !PT ;  /* 0x0000000c08107812 */ /* 0x000fe200078e780b */
[----:B------:R-:W-:Y:S01]  /*0700*/  IMAD.IADD R0, R2, 0x1, -R9 ;  /* 0x0000000102007824 */ /* 0x000fe200078e0a09 */
[----:B------:R-:W-:Y:S01]  /*0710*/  VOTEU.ALL UP0, P0 ;  /* 0x00000000003f7886 */ /* 0x000fe20000000000 */
[----:B------:R-:W-:Y:S01]  /*0720*/  LOP3.LUT P0, RZ, R6, 0x7, RZ, 0xc0, !PT ;  /* 0x0000000706ff7812 */ /* 0x000fe2000780c0ff */
[----:B0-----:R-:W-:-:S02]  /*0730*/  IMAD.MOV R14, RZ, RZ, -R12 ;  /* 0x000000ffff0e7224 */ /* 0x001fc400078e0a0c */
[----:B------:R-:W-:Y:S01]  /*0740*/  ISETP.NE.AND P1, PT, R0, 0x3, PT ;  /* 0x000000030000780c */ /* 0x000fe20003f25270 */
[----:B------:R-:W-:Y:S01]  /*0750*/  VIADD R6, R5, 0xffffffff ;  /* 0xffffffff05067836 */ /* 0x000fe20000000000 */
[----:B------:R-:W-:Y:S01]  /*0760*/  ISETP.LT.U32.AND P0, PT, R16, 0x2, !P0 ;  /* 0x000000021000780c */ /* 0x000fe20004701070 */
[----:B--2---:R-:W-:Y:S01]  /*0770*/  IMAD R9, R7, R14, R4 ;  /* 0x0000000e07097224 */ /* 0x004fe200078e0204 */
[----:B------:R-:W-:Y:S01]  /*0780*/  ISETP.EQ.OR P1, PT, R0, RZ, !P1 ;  /* 0x000000ff0000720c */ /* 0x000fe20004f22670 */
[----:B------:R-:W0:Y:S02]  /*0790*/  FENCE.VIEW.ASYNC.S ;  /* 0x00000000000073c6 */ /* 0x000e240000000000 */
[----:B0-----:R0:W1:Y:S01]  /*07a0*/  @!UP0 SYNCS.EXCH.64 URZ, [UR6+0x90], UR4 ;  /* 0x00009004063f85b2 */ /* 0x0010620008000100 */
[----:B------:R-:W-:Y:S02]  /*07b0*/  @P4 LEA.HI R2, R16, R16, RZ, 0x1 ;  /* 0x0000001010024211 */ /* 0x000fe400078f08ff */
[----:B------:R-:W-:-:S02]  /*07c0*/  ISETP.EQ.AND P1, PT, R5, RZ, P1 ;  /* 0x000000ff0500720c */ /* 0x000fc40000f22270 */
[----:B------:R-:W-:Y:S02]  /*07d0*/  @P4 SHF.R.S32.HI R2, RZ, 0x1, R2 ;  /* 0x00000001ff024819 */ /* 0x000fe40000011402 */
[----:B------:R-:W-:Y:S02]  /*07e0*/  ISETP.GE.U32.AND P6, PT, R6, 0x2, PT ;  /* 0x000000020600780c */ /* 0x000fe40003fc6070 */
[----:B------:R-:W-:Y:S01]  /*07f0*/  @P4 ISETP.NE.AND P5, PT, R2, R9, PT ;  /* 0x000000090200420c */ /* 0x000fe20003fa5270 */
[----:B------:R-:W-:Y:S01]  /*0800*/  IMAD.MOV.U32 R2, RZ, RZ, 0x1 ;  /* 0x00000001ff027424 */ /* 0x000fe200078e00ff */
[----:B------:R-:W-:Y:S02]  /*0810*/  SEL R9, RZ, 0x1, !P0 ;  /* 0x00000001ff097807 */ /* 0x000fe40004000000 */
[----:B------:R-:W-:Y:S02]  /*0820*/  @P4 SEL R2, RZ, 0x1, P5 ;  /* 0x00000001ff024807 */ /* 0x000fe40002800000 */
[----:B------:R-:W-:Y:S01]  /*0830*/  SEL R17, RZ, 0x1, !P1 ;  /* 0x00000001ff117807 */ /* 0x000fe20004800000 */
[----:B------:R0:W2:Y:S01]  /*0840*/  @!UP1 SYNCS.EXCH.64 URZ, [UR6+0x98], UR4 ;  /* 0x00009804063f95b2 */ /* 0x0000a20008000100 */
[----:B------:R-:W-:Y:S01]  /*0850*/  LOP3.LUT R2, R2, R9, RZ, 0xc0, !PT ;  /* 0x0000000902027212 */ /* 0x000fe200078ec0ff */
[----:B------:R-:W-:Y:S01]  /*0860*/  NOP ;  /* 0x0000000000007918 */ /* 0x000fe20000000000 */
[----:B------:R-:W-:Y:S01]  /*0870*/  SEL R17, R17, 0x2, P6 ;  /* 0x0000000211117807 */ /* 0x000fe20003000000 */
[----:B------:R-:W-:Y:S06]  /*0880*/  @!P2 BRA `(.L_x_4) ;  /* 0x000000000008a947 */ /* 0x000fec0003800000 */
[----:B-12-4-:R-:W-:Y:S01]  /*0890*/  UCGABAR_ARV ;  /* 0x00000000000079c7 */ /* 0x016fe20008000000 */
[----:B------:R-:W-:Y:S05]  /*08a0*/  BRA `(.L_x_5) ;  /* 0x0000000000047947 */ /* 0x000fea0003800000 */
.L_x_4:
[----:B-12-4-:R-:W-:Y:S01]  /*08b0*/  NOP ;  /* 0x0000000000007918 */ /* 0x016fe20000000000 */
.L_x_5:
[----:B------:R-:W1:Y:S01]  /*08c0*/  LDC R8, c[0x0][0x65c] ;  /* 0x00019700ff087b82 */ /* 0x000e620000000800 */
[----:B------:R-:W-:Y:S01]  /*08d0*/  IMAD.MOV.U32 R9, RZ, RZ, RZ ;  /* 0x000000ffff097224 */ /* 0x000fe200078e00ff */
[----:B-1----:R-:W-:Y:S01]  /*08e0*/  ISETP.NE.AND P1, PT, R8, 0x1, PT ;  /* 0x000000010800780c */ /* 0x002fe20003f25270 */
[----:B------:R-:W-:-:S12]  /*08f0*/  IMAD.U32 R8, RZ, RZ, UR8 ;  /* 0x00000008ff087e24 */ /* 0x000fd8000f8e00ff */
[----:B------:R-:W1:Y:S01]  /*0900*/  @P1 LDC R23, c[0x0][0x10] ;  /* 0x00000400ff171b82 */ /* 0x000e620000000800 */
[----:B------:R-:W-:Y:S02]  /*0910*/  @P1 IMAD.MOV.U32 R5, RZ, RZ, RZ ;  /* 0x000000ffff051224 */ /* 0x000fe400078e00ff */
[----:B------:R-:W-:-:S05]  /*0920*/  @P1 IMAD.MOV.U32 R19, RZ, RZ, RZ ;  /* 0x000000ffff131224 */ /* 0x000fca00078e00ff */
[----:B------:R-:W2:Y:S01]  /*0930*/  @!P1 LDC R11, c[0x0][0xc] ;  /* 0x00000300ff0b9b82 */ /* 0x000ea20000000800 */
[----:B-1----:R-:W-:-:S04]  /*0940*/  @P1 IMAD.WIDE.U32 R22, R23, UR8, R4 ;  /* 0x0000000817161c25 */ /* 0x002fc8000f8e0004 */
[----:B------:R-:W-:Y:S02]  /*0950*/  @P1 IMAD.IADD R19, R23, 0x1, R19 ;  /* 0x0000000117131824 */ /* 0x000fe400078e0213 */
[----:B--2---:R-:W-:-:S04]  /*0960*/  @!P1 IMAD.WIDE.U32 R8, R4, R11, R8 ;  /* 0x0000000b04089225 */ /* 0x004fc800078e0008 */
[----:B------:R-:W-:Y:S02]  /*0970*/  @!P1 IMAD.MOV.U32 R22, RZ, RZ, R8 ;  /* 0x000000ffff169224 */ /* 0x000fe400078e0008 */
[----:B------:R-:W-:Y:S01]  /*0980*/  @!P1 IMAD.MOV.U32 R19, RZ, RZ, R9 ;  /* 0x000000ffff139224 */ /* 0x000fe200078e0009 */
[----:B------:R-:W-:Y:S06]  /*0990*/  @!P2 BRA `(.L_x_6) ;  /* 0x00000000000ca947 */ /* 0x000fec0003800000 */
[----:B------:R-:W-:Y:S01]  /*09a0*/  UCGABAR_WAIT ;  /* 0x0000000000007dc7 */ /* 0x000fe20008000000 */
[----:B------:R-:W-:Y:S01]  /*09b0*/  CCTL.IVALL ;  /* 0x00000000ff00798f */ /* 0x000fe20002000000 */
[----:B------:R-:W-:Y:S05]  /*09c0*/  BRA `(.L_x_7) ;  /* 0x0000000000047947 */ /* 0x000fea0003800000 */
.L_x_6:
[----:B------:R-:W-:Y:S06]  /*09d0*/  BAR.SYNC.DEFER_BLOCKING 0x0 ;  /* 0x0000000000007b1d */ /* 0x000fec0000010000 */
.L_x_7:
[----:B------:R-:W-:Y:S05]  /*09e0*/  @!P3 BRA `(.L_x_8) ;  /* 0x000000e00080b947 */ /* 0x000fea0003800000 */
[----:B------:R-:W-:-:S13]  /*09f0*/  ISETP.GT.U32.AND P0, PT, R6, 0x1, PT ;  /* 0x000000010600780c */ /* 0x000fda0003f04070 */
[----:B0-----:R-:W-:Y:S05]  /*0a00*/  @P0 EXIT ;  /* 0x000000000000094d */ /* 0x001fea0003800000 */
[----:B------:R-:W-:Y:S01]  /*0a10*/  IMAD.MOV.U32 R6, RZ, RZ, -0x1 ;  /* 0xffffffffff067424 */ /* 0x000fe200078e00ff */
[----:B------:R-:W-:Y:S01]  /*0a20*/  ULDC.64 UR4, c[0x0][0x650] ;  /* 0x0001940000047ab9 */ /* 0x000fe20000000a00 */
[----:B------:R-:W-:Y:S01]  /*0a30*/  PRMT R0, RZ, 0x7610, R0 ;  /* 0x00007610ff007816 */ /* 0x000fe20000000000 */
[----:B------:R-:W-:Y:S01]  /*0a40*/  IMAD.MOV.U32 R23, RZ, RZ, -0x1 ;  /* 0xffffffffff177424 */ /* 0x000fe200078e00ff */
[----:B------:R-:W-:Y:S01]  /*0a50*/  ISETP.GE.U32.AND P0, PT, R22, UR4, PT ;  /* 0x0000000416007c0c */ /* 0x000fe2000bf06070 */
[----:B------:R0:W-:Y:S01]  /*0a60*/  STL [R1], R6 ;  /* 0x0000000601007387 */ /* 0x0001e20000100800 */
[----:B------:R-:W-:Y:S02]  /*0a70*/  IMAD.MOV.U32 R18, RZ, RZ, -0x1 ;  /* 0xffffffffff127424 */ /* 0x000fe400078e00ff */
[----:B------:R-:W-:-:S13]  /*0a80*/  ISETP.GE.U32.AND.EX P0, PT, R19, UR5, PT, P0 ;  /* 0x0000000513007c0c */ /* 0x000fda000bf06100 */
[----:B0-----:R-:W-:Y:S05]  /*0a90*/  @P0 BRA `(.L_x_9) ;  /* 0x0000000400340947 */ /* 0x001fea0003800000 */
[----:B------:R-:W0:Y:S01]  /*0aa0*/  LDC.64 R20, c[0x0][0x628] ;  /* 0x00018a00ff147b82 */ /* 0x000e220000000a00 */
[----:B------:R-:W-:Y:S02]  /*0ab0*/  IMAD.MOV.U32 R8, RZ, RZ, R22 ;  /* 0x000000ffff087224 */ /* 0x000fe400078e0016 */
[----:B------:R-:W-:-:S05]  /*0ac0*/  IMAD.MOV.U32 R9, RZ, RZ, R19 ;  /* 0x000000ffff097224 */ /* 0x000fca00078e0013 */
[----:B------:R-:W1:Y:S08]  /*0ad0*/  LDC R0, c[0x0][0x630] ;  /* 0x00018c00ff007b82 */ /* 0x000e700000000800 */
[----:B------:R-:W2:Y:S01]  /*0ae0*/  LDC.64 R24, c[0x0][0x620] ;  /* 0x00018800ff187b82 */ /* 0x000ea20000000a00 */
[----:B0-----:R-:W-:-:S04]  /*0af0*/  ISETP.NE.U32.AND P0, PT, R20, RZ, PT ;  /* 0x000000ff1400720c */ /* 0x001fc80003f05070 */
[----:B------:R-:W-:-:S13]  /*0b00*/  ISETP.NE.AND.EX P0, PT, R21, RZ, PT, P0 ;  /* 0x000000ff1500720c */ /* 0x000fda0003f05300 */
[----:B-12---:R-:W-:Y:S05]  /*0b10*/  @!P0 BRA `(.L_x_10) ;  /* 0x0000000000288947 */ /* 0x006fea0003800000 */
[----:B------:R-:W0:Y:S02]  /*0b20*/  LDC R13, c[0x0][0x634] ;  /* 0x00018d00ff0d7b82 */ /* 0x000e240000000800 */
[----:B0-----:R-:W-:-:S05]  /*0b30*/  IADD3 R13, P0, R22, R13, RZ ;  /* 0x0000000d160d7210 */ /* 0x001fca0007f1e0ff */
[----:B------:R-:W-:-:S04]  /*0b40*/  IMAD.X R15, RZ, RZ, R19, P0 ;  /* 0x000000ffff0f7224 */ /* 0x000fc800000e0613 */
[----:B------:R-:W-:-:S04]  /*0b50*/  IMAD.WIDE.U32 R8, R15, R20, RZ ;  /* 0x000000140f087225 */ /* 0x000fc800078e00ff */
[----:B------:R-:W-:-:S04]  /*0b60*/  IMAD.WIDE.U32 R10, P0, R13, R21, R8 ;  /* 0x000000150d0a7225 */ /* 0x000fc80007800008 */
[----:B------:R-:W-:-:S04]  /*0b70*/  IMAD.WIDE.U32 R8, R13, R20, RZ ;  /* 0x000000140d087225 */ /* 0x000fc800078e00ff */
[----:B------:R-:W-:Y:S01]  /*0b80*/  IMAD.X R13, RZ, RZ, RZ, P0 ;  /* 0x000000ffff0d7224 */ /* 0x000fe200000e06ff */
[----:B------:R-:W-:Y:S01]  /*0b90*/  IADD3 RZ, P0, R9, R10, RZ ;  /* 0x0000000a09ff7210 */ /* 0x000fe20007f1e0ff */
[----:B------:R-:W-:-:S04]  /*0ba0*/  IMAD.MOV.U32 R12, RZ, RZ, R11 ;  /* 0x000000ffff0c7224 */ /* 0x000fc800078e000b */
[----:B------:R-:W-:-:S08]  /*0bb0*/  IMAD.WIDE.U32.X R8, R15, R21, R12, P0 ;  /* 0x000000150f087225 */ /* 0x000fd000000e040c */
.L_x_10:
[----:B------:R-:W0:Y:S01]  /*0bc0*/  LDC.64 R20, c[0x0][0x640] ;  /* 0x00019000ff147b82 */ /* 0x000e220000000a00 */
[-CC-:B------:R-:W-:Y:S01]  /*0bd0*/  SHF.R.U64 R26, R8, R0.reuse, R9.reuse ;  /* 0x00000000081a7219 */ /* 0x180fe20000001209 */
[----:B------:R-:W-:Y:S01]  /*0be0*/  IMAD.MOV.U32 R18, RZ, RZ, R22 ;  /* 0x000000ffff127224 */ /* 0x000fe200078e0016 */
[----:B------:R-:W-:Y:S01]  /*0bf0*/  SHF.R.U32.HI R0, RZ, R0, R9 ;  /* 0x00000000ff007219 */ /* 0x000fe20000011609 */
[----:B------:R-:W-:Y:S01]  /*0c00*/  IMAD R28, R7, R14, R4 ;  /* 0x0000000e071c7224 */ /* 0x000fe200078e0204 */
[----:B------:R-:W-:Y:S01]  /*0c10*/  IADD3 R5, P0, RZ, -R26, RZ ;  /* 0x8000001aff057210 */ /* 0x000fe20007f1e0ff */
[----:B------:R-:W-:Y:S02]  /*0c20*/  IMAD.MOV.U32 R23, RZ, RZ, 0x1 ;  /* 0x00000001ff177424 */ /* 0x000fe400078e00ff */
[----:B------:R-:W1:Y:S02]  /*0c30*/  LDC R6, c[0x0][0x618] ;  /* 0x00018600ff067b82 */ /* 0x000e640000000800 */
[----:B------:R-:W-:-:S04]  /*0c40*/  IMAD.X R9, RZ, RZ, ~R0, P0 ;  /* 0x000000ffff097224 */ /* 0x000fc800000e0e00 */
[-C--:B------:R-:W-:Y:S02]  /*0c50*/  IMAD R0, R9, R24.reuse, RZ ;  /* 0x0000001809007224 */ /* 0x080fe400078e02ff */
[----:B------:R-:W2:Y:S01]  /*0c60*/  LDC R11, c[0x0][0x608] ;  /* 0x00018200ff0b7b82 */ /* 0x000ea20000000800 */
[----:B------:R-:W-:-:S04]  /*0c70*/  IMAD.WIDE.U32 R8, R5, R24, R18 ;  /* 0x0000001805087225 */ /* 0x000fc800078e0012 */
[----:B------:R-:W-:-:S03]  /*0c80*/  IMAD R5, R5, R25, R0 ;  /* 0x0000001905057224 */ /* 0x000fc600078e0200 */
[----:B------:R-:W3:Y:S01]  /*0c90*/  LDC R12, c[0x0][0x658] ;  /* 0x00019600ff0c7b82 */ /* 0x000ee20000000800 */
[----:B0-----:R-:W-:Y:S01]  /*0ca0*/  ISETP.NE.U32.AND P0, PT, R20, RZ, PT ;  /* 0x000000ff1400720c */ /* 0x001fe20003f05070 */
[----:B------:R-:W-:Y:S02]  /*0cb0*/  IMAD.IADD R5, R9, 0x1, R5 ;  /* 0x0000000109057824 */ /* 0x000fe400078e0205 */
[----:B------:R-:W-:Y:S01]  /*0cc0*/  IMAD.MOV.U32 R9, RZ, RZ, -0x1 ;  /* 0xffffffffff097424 */ /* 0x000fe200078e00ff */
[----:B------:R-:W-:-:S03]  /*0cd0*/  ISETP.NE.AND.EX P0, PT, R21, RZ, PT, P0 ;  /* 0x000000ff1500720c */ /* 0x000fc60003f05300 */
[----:B------:R-:W0:Y:S01]  /*0ce0*/  LDC R15, c[0x0][0x600] ;  /* 0x00018000ff0f7b82 */ /* 0x000e220000000800 */
[-CC-:B-1----:R-:W-:Y:S02]  /*0cf0*/  SHF.R.U64 R13, R8, R6.reuse, R5.reuse ;  /* 0x00000006080d7219 */ /* 0x182fe40000001205 */
[----:B------:R-:W-:-:S05]  /*0d00*/  SHF.R.U32.HI R0, RZ, R6, R5 ;  /* 0x00000006ff007219 */ /* 0x000fca0000011605 */
[----:B------:R-:W1:Y:S01]  /*0d10*/  LDC R18, c[0x0][0x648] ;  /* 0x00019200ff127b82 */ /* 0x000e620000000800 */
[-CC-:B--2---:R-:W-:Y:S02]  /*0d20*/  SHF.R.U64 R27, R13, R11.reuse, R0.reuse ;  /* 0x0000000b0d1b7219 */ /* 0x184fe40000001200 */
[----:B------:R-:W-:-:S05]  /*0d30*/  SHF.R.U32.HI R5, RZ, R11, R0 ;  /* 0x0000000bff057219 */ /* 0x000fca0000011600 */
[----:B------:R-:W2:Y:S01]  /*0d40*/  LDC R24, c[0x0][0x638] ;  /* 0x00018e00ff187b82 */ /* 0x000ea20000000800 */
[-CC-:B---3--:R-:W-:Y:S02]  /*0d50*/  SHF.R.U64 R14, R27, R12.reuse, R5.reuse ;  /* 0x0000000c1b0e7219 */ /* 0x188fe40000001205 */
[-C--:B------:R-:W-:Y:S02]  /*0d60*/  SHF.L.U32 R0, R9, R12.reuse, RZ ;  /* 0x0000000c09007219 */ /* 0x080fe400000006ff */
[----:B------:R-:W-:Y:S01]  /*0d70*/  SHF.R.U32.HI R5, RZ, R12, R5 ;  /* 0x0000000cff057219 */ /* 0x000fe20000011605 */
[----:B------:R-:W-:Y:S01]  /*0d80*/  IMAD.MOV.U32 R4, RZ, RZ, R14 ;  /* 0x000000ffff047224 */ /* 0x000fe200078e000e */
[----:B------:R-:W-:Y:S01]  /*0d90*/  LOP3.LUT R10, RZ, R0, RZ, 0x33, !PT ;  /* 0x00000000ff0a7212 */ /* 0x000fe200078e33ff */
[----:B------:R-:W3:Y:S01]  /*0da0*/  LDC R25, c[0x0][0x610] ;  /* 0x00018400ff197b82 */ /* 0x000ee20000000800 */
[----:B------:R-:W-:Y:S05]  /*0db0*/  @!P0 BRA `(.L_x_11) ;  /* 0x0000000000288947 */ /* 0x000fea0003800000 */
[----:B------:R-:W4:Y:S02]  /*0dc0*/  LDC R9, c[0x0][0x64c] ;  /* 0x00019300ff097b82 */ /* 0x000f240000000800 */
[----:B----4-:R-:W-:-:S05]  /*0dd0*/  IADD3 R9, P0, R14, R9, RZ ;  /* 0x000000090e097210 */ /* 0x010fca0007f1e0ff */
        /* <DEDUP_REMOVED lines=8> */
.L_x_11:
[----:B-1----:R-:W-:Y:S01]  /*0e60*/  SHF.R.U64 R4, R4, R18, R5 ;  /* 0x0000001204047219 */ /* 0x002fe20000001205 */
[----:B0-----:R-:W-:Y:S01]  /*0e70*/  VIADD R6, R15, 0xffffffff ;  /* 0xffffffff0f067836 */ /* 0x001fe20000000000 */
[----:B------:R-:W-:Y:S01]  /*0e80*/  SHF.L.U32 R0, R23, R12, RZ ;  /* 0x0000000c17007219 */ /* 0x000fe200000006ff */
[----:B------:R-:W-:Y:S01]  /*0e90*/  IMAD.MOV.U32 R18, RZ, RZ, R26 ;  /* 0x000000ffff127224 */ /* 0x000fe200078e001a */
[----:B------:R-:W-:Y:S01]  /*0ea0*/  LOP3.LUT R5, R27, R10, RZ, 0xc0, !PT ;  /* 0x0000000a1b057212 */ /* 0x000fe200078ec0ff */
[----:B------:R-:W-:Y:S01]  /*0eb0*/  IMAD.MOV R7, RZ, RZ, -R4 ;  /* 0x000000ffff077224 */ /* 0x000fe200078e0a04 */
[----:B------:R-:W-:Y:S02]  /*0ec0*/  SEL R3, R3, R28, !P1 ;  /* 0x0000001c03037207 */ /* 0x000fe40004800000 */
[----:B------:R-:W-:Y:S01]  /*0ed0*/  LOP3.LUT R6, R13, R6, RZ, 0xc0, !PT ;  /* 0x000000060d067212 */ /* 0x000fe200078ec0ff */
[----:B------:R-:W-:Y:S02]  /*0ee0*/  IMAD R4, R0, R4, R5 ;  /* 0x0000000400047224 */ /* 0x000fe400078e0205 */
[----:B--2---:R-:W-:-:S02]  /*0ef0*/  IMAD R0, R7, R24, R14 ;  /* 0x0000001807007224 */ /* 0x004fc400078e020e */
[----:B---3--:R-:W-:Y:S02]  /*0f00*/  IMAD R3, R4, R25, R3 ;  /* 0x0000001904037224 */ /* 0x008fe400078e0203 */
[----:B------:R-:W-:Y:S02]  /*0f10*/  IMAD R4, R0, R15, R6 ;  /* 0x0000000f00047224 */ /* 0x000fe400078e0206 */
[----:B------:R-:W-:-:S03]  /*0f20*/  IMAD.MOV.U32 R5, RZ, RZ, 0x1 ;  /* 0x00000001ff057424 */ /* 0x000fc600078e00ff */
[----:B------:R-:W-:Y:S02]  /*0f30*/  SEL R23, R4, R3, !P1 ;  /* 0x0000000304177207 */ /* 0x000fe40004800000 */
[----:B------:R-:W-:Y:S02]  /*0f40*/  SEL R3, R3, R4, !P1 ;  /* 0x0000000403037207 */ /* 0x000fe40004800000 */
[----:B------:R-:W-:-:S03]  /*0f50*/  PRMT R0, R5, 0x7610, R0 ;  /* 0x0000761005007816 */ /* 0x000fc60000000000 */
[----:B------:R0:W-:Y:S04]  /*0f60*/  STL [R1], R3 ;  /* 0x0000000301007387 */ /* 0x0001e80000100800 */
.L_x_9:
[----:B------:R-:W-:-:S08]  /*0f70*/  NOP ;  /* 0x0000000000007918 */ /* 0x000fd00000000000 */
[----:B------:R-:W1:Y:S02]  /*0f80*/  USETMAXREG.TRY_ALLOC.CTAPOOL UP0, 0xe8 ;  /* 0x000000e8000079c8 */ /* 0x000e640008000600 */
[----:B-1----:R-:W-:-:S13]  /*0f90*/  PLOP3.LUT P0, PT, PT, PT, UP0, 0x80, 0x0 ;  /* 0x000000000000781c */ /* 0x002fda0003f0f008 */
[----:B------:R-:W-:Y:S05]  /*0fa0*/  @!P0 BRA `(.L_x_9) ;  /* 0xfffffffc00f08947 */ /* 0x000fea000383ffff */
[----:B------:R-:W-:Y:S01]  /*0fb0*/  ULDC.64 UR4, c[0x0][0x598] ;  /* 0x0001660000047ab9 */ /* 0x000fe20000000a00 */
[----:B------:R-:W-:Y:S01]  /*0fc0*/  ULDC.64 UR54, c[0x0][0x208] ;  /* 0x0000820000367ab9 */ /* 0x000fe20000000a00 */
[----:B------:R-:W-:-:S04]  /*0fd0*/  ISETP.NE.U32.AND P0, PT, RZ, UR4, PT ;  /* 0x00000004ff007c0c */ /* 0x000fc8000bf05070 */
[----:B------:R-:W-:-:S13]  /*0fe0*/  ISETP.NE.AND.EX P0, PT, RZ, UR5, PT, P0 ;  /* 0x00000005ff007c0c */ /* 0x000fda000bf05300 */
[----:B------:R-:W-:Y:S05]  /*0ff0*/  @!P0 BRA `(.L_x_12) ;  /* 0x00000000001c8947 */ /* 0x000fea0003800000 */
[----:B------:R-:W1:Y:S02]  /*1000*/  LDC.64 R4, c[0x0][0x598] ;  /* 0x00016600ff047b82 */ /* 0x000e640000000a00 */
[----:B-1----:R-:W2:Y:S02]  /*1010*/  LDG.E.64 R4, desc[UR54][R4.64] ;  /* 0x0000003604047981 */ /* 0x002ea4000c1e1b00 */
[----:B--2---:R-:W-:-:S04]  /*1020*/  ISETP.NE.U32.AND P0, PT, R4, RZ, PT ;  /* 0x000000ff0400720c */ /* 0x004fc80003f05070 */
[----:B------:R-:W-:-:S13]  /*1030*/  ISETP.NE.AND.EX P0, PT, R5, RZ, PT, P0 ;  /* 0x000000ff0500720c */ /* 0x000fda0003f05300 */
[----:B------:R-:W-:Y:S05]  /*1040*/  @!P0 BRA `(.L_x_12) ;  /* 0x0000000000088947 */ /* 0x000fea0003800000 */
[----:B------:R1:W5:Y:S01]  /*1050*/  LD.E R201, desc[UR54][R4.64] ;  /* 0x0000003604c97980 */ /* 0x000362000c101900 */
[----:B------:R-:W-:Y:S05]  /*1060*/  BRA `(.L_x_13) ;  /* 0x0000000000247947 */ /* 0x000fea0003800000 */
.L_x_12:
[----:B------:R-:W-:Y:S02]  /*1070*/  ULDC.64 UR4, c[0x0][0x588] ;  /* 0x0001620000047ab9 */ /* 0x000fe40000000a00 */
[----:B------:R-:W-:-:S04]  /*1080*/  ISETP.NE.U32.AND P0, PT, RZ, UR4, PT ;  /* 0x00000004ff007c0c */ /* 0x000fc8000bf05070 */
[----:B------:R-:W-:-:S13]  /*1090*/  ISETP.NE.AND.EX P0, PT, RZ, UR5, PT, P0 ;  /* 0x00000005ff007c0c */ /* 0x000fda000bf05300 */
[----:B------:R-:W-:Y:S05]  /*10a0*/  @!P0 BRA `(.L_x_14) ;  /* 0x00000000000c8947 */ /* 0x000fea0003800000 */
[----:B------:R-:W1:Y:S02]  /*10b0*/  LDC.64 R4, c[0x0][0x588] ;  /* 0x00016200ff047b82 */ /* 0x000e640000000a00 */
[----:B-1----:R2:W5:Y:S01]  /*10c0*/  LDG.E R201, desc[UR54][R4.64] ;  /* 0x0000003604c97981 */ /* 0x002562000c1e1900 */
[----:B------:R-:W-:Y:S05]  /*10d0*/  BRA `(.L_x_13) ;  /* 0x0000000000087947 */ /* 0x000fea0003800000 */
.L_x_14:
[----:B------:R-:W-:Y:S02]  /*10e0*/  ULDC UR4, c[0x0][0x580] ;  /* 0x0001600000047ab9 */ /* 0x000fe40000000800 */
[----:B------:R-:W-:-:S07]  /*10f0*/  IMAD.U32 R201, RZ, RZ, UR4 ;  /* 0x00000004ffc97e24 */ /* 0x000fce000f8e00ff */
.L_x_13:
[----:B------:R-:W-:Y:S02]  /*1100*/  ULDC.64 UR4, c[0x0][0x5a0] ;  /* 0x0001680000047ab9 */ /* 0x000fe40000000a00 */
[----:B------:R-:W-:-:S04]  /*1110*/  ISETP.NE.U32.AND P0, PT, RZ, UR4, PT ;  /* 0x00000004ff007c0c */ /* 0x000fc8000bf05070 */
[----:B------:R-:W-:-:S13]  /*1120*/  ISETP.NE.AND.EX P0, PT, RZ, UR5, PT, P0 ;  /* 0x00000005ff007c0c */ /* 0x000fda000bf05300 */
[----:B------:R-:W-:Y:S05]  /*1130*/  @!P0 BRA `(.L_x_15) ;  /* 0x00000000001c8947 */ /* 0x000fea0003800000 */
[----:B-12---:R-:W1:Y:S02]  /*1140*/  LDC.64 R4, c[0x0][0x5a0] ;  /* 0x00016800ff047b82 */ /* 0x006e640000000a00 */
[----:B-1----:R-:W2:Y:S02]  /*1150*/  LDG.E.64 R4, desc[UR54][R4.64] ;  /* 0x0000003604047981 */ /* 0x002ea4000c1e1b00 */
[----:B--2---:R-:W-:-:S04]  /*1160*/  ISETP.NE.U32.AND P0, PT, R4, RZ, PT ;  /* 0x000000ff0400720c */ /* 0x004fc80003f05070 */
[----:B------:R-:W-:-:S13]  /*1170*/  ISETP.NE.AND.EX P0, PT, R5, RZ, PT, P0 ;  /* 0x000000ff0500720c */ /* 0x000fda0003f05300 */
[----:B------:R-:W-:Y:S05]  /*1180*/  @!P0 BRA `(.L_x_15) ;  /* 0x0000000000088947 */ /* 0x000fea0003800000 */
[----:B------:R1:W5:Y:S01]  /*1190*/  LD.E R200, desc[UR54][R4.64] ;  /* 0x0000003604c87980 */ /* 0x000362000c101900 */
[----:B------:R-:W-:Y:S05]  /*11a0*/  BRA `(.L_x_16) ;  /* 0x0000000000247947 */ /* 0x000fea0003800000 */
.L_x_15:
[----:B------:R-:W-:Y:S02]  /*11b0*/  ULDC.64 UR4, c[0x0][0x590] ;  /* 0x0001640000047ab9 */ /* 0x000fe40000000a00 */
[----:B------:R-:W-:-:S04]  /*11c0*/  ISETP.NE.U32.AND P0, PT, RZ, UR4, PT ;  /* 0x00000004ff007c0c */ /* 0x000fc8000bf05070 */
[----:B------:R-:W-:-:S13]  /*11d0*/  ISETP.NE.AND.EX P0, PT, RZ, UR5, PT, P0 ;  /* 0x00000005ff007c0c */ /* 0x000fda000bf05300 */
[----:B------:R-:W-:Y:S05]  /*11e0*/  @!P0 BRA `(.L_x_17) ;  /* 0x00000000000c8947 */ /* 0x000fea0003800000 */
[----:B-12---:R-:W1:Y:S02]  /*11f0*/  LDC.64 R4, c[0x0][0x590] ;  /* 0x00016400ff047b82 */ /* 0x006e640000000a00 */
[----:B-1----:R2:W5:Y:S01]  /*1200*/  LDG.E R200, desc[UR54][R4.64] ;  /* 0x0000003604c87981 */ /* 0x002562000c1e1900 */
[----:B------:R-:W-:Y:S05]  /*1210*/  BRA `(.L_x_16) ;  /* 0x0000000000087947 */ /* 0x000fea0003800000 */
.L_x_17:
[----:B------:R-:W-:Y:S02]  /*1220*/  ULDC UR4, c[0x0][0x584] ;  /* 0x0001610000047ab9 */ /* 0x000fe40000000800 */
[----:B------:R-:W-:-:S07]  /*1230*/  IMAD.U32 R200, RZ, RZ, UR4 ;  /* 0x00000004ffc87e24 */ /* 0x000fce000f8e00ff */
.L_x_16:
[----:B------:R-:W-:-:S13]  /*1240*/  LOP3.LUT P0, RZ, R0, 0xff, RZ, 0xc0, !PT ;  /* 0x000000ff00ff7812 */ /* 0x000fda000780c0ff */
[----:B------:R-:W-:Y:S05]  /*1250*/  @!P0 EXIT ;  /* 0x000000000000894d */ /* 0x000fea0003800000 */
[----:B------:R-:W-:Y:S01]  /*1260*/  ULDC UR4, c[0x0][0x28c] ;  /* 0x0000a30000047ab9 */ /* 0x000fe20000000800 */
[----:B------:R-:W-:Y:S01]  /*1270*/  LOP3.LUT R220, R17, 0x1, RZ, 0xfc, !PT ;  /* 0x0000000111dc7812 */ /* 0x000fe200078efcff */
[----:B------:R-:W-:Y:S01]  /*1280*/  UIADD3 UR4, UR4, 0x1f, URZ ;  /* 0x0000001f04047890 */ /* 0x000fe2000fffe03f */
[----:B------:R-:W-:Y:S01]  /*1290*/  UMOV UR36, URZ ;  /* 0x0000003f00247c82 */ /* 0x000fe20008000000 */
[----:B------:R-:W-:Y:S02]  /*12a0*/  UMOV UR37, URZ ;  /* 0x0000003f00257c82 */ /* 0x000fe40008000000 */
[----:B------:R-:W-:-:S04]  /*12b0*/  USHF.R.S32.HI UR5, URZ, 0x1f, UR4 ;  /* 0x0000001f3f057899 */ /* 0x000fc80008011404 */
[----:B------:R-:W-:-:S04]  /*12c0*/  ULEA.HI UR5, UR5, UR4, URZ, 0x5 ;  /* 0x0000000405057291 */ /* 0x000fc8000f8f283f */
[----:B------:R-:W-:-:S12]  /*12d0*/  USHF.R.S32.HI UR39, URZ, 0x5, UR5 ;  /* 0x000000053f277899 */ /* 0x000fd80008011405 */
.L_x_385:
[----:B---3--:R-:W3:Y:S01]  /*12e0*/  S2R R0, SR_TID.X ;  /* 0x0000000000007919 */ /* 0x008ee20000002100 */
[----:B----4-:R-:W4:Y:S01]  /*12f0*/  S2UR UR6, SR_CgaCtaId ;  /* 0x00000000000679c3 */ /* 0x010f220000008800 */
[----:B------:R-:W-:Y:S02]  /*1300*/  UMOV UR38, 0x400 ;  /* 0x0000040000267882 */ /* 0x000fe40000000000 */
[----:B----4-:R-:W-:Y:S01]  /*1310*/  ULEA UR38, UR6, UR38, 0x18 ;  /* 0x0000002606267291 */ /* 0x010fe2000f8ec03f */
[----:B---3--:R-:W-:-:S04]  /*1320*/  LOP3.LUT R0, R0, 0x80, RZ, 0xc0, !PT ;  /* 0x0000008000007812 */ /* 0x008fc800078ec0ff */
[----:B------:R-:W-:-:S06]  /*1330*/  SHF.R.U32.HI R0, RZ, 0x7, R0 ;  /* 0x00000007ff007819 */ /* 0x000fcc0000011600 */
[----:B------:R-:W3:Y:S02]  /*1340*/  SHFL.IDX PT, R0, R0, RZ, 0x1f ;  /* 0x00001fff00007589 */ /* 0x000ee400000e0000 */
[----:B---3--:R-:W-:-:S13]  /*1350*/  R2UR UR4, R0 ;  /* 0x00000000000472ca */ /* 0x008fda00000e0000 */
[----:B------:R-:W-:-:S04]  /*1360*/  ULEA.HI UR5, UR4, UR4, URZ, 0x1 ;  /* 0x0000000404057291 */ /* 0x000fc8000f8f083f */
[----:B------:R-:W-:-:S04]  /*1370*/  ULOP3.LUT UR5, UR5, 0xffffe, URZ, 0xc0, !UPT ;  /* 0x000ffffe05057892 */ /* 0x000fc8000f8ec03f */
[----:B------:R-:W-:-:S03]  /*1380*/  UIADD3 UR5, UR4, -UR5, URZ ;  /* 0x8000000504057290 */ /* 0x000fc6000fffe03f */
[----:B------:R-:W-:Y:S01]  /*1390*/  ULDC UR4, c[0x0][0x28c] ;  /* 0x0000a30000047ab9 */ /* 0x000fe20000000800 */
[----:B------:R-:W-:Y:S01]  /*13a0*/  ULEA UR5, UR5, UR38, 0xc ;  /* 0x0000002605057291 */ /* 0x000fe2000f8e603f */
[----:B------:R-:W-:-:S03]  /*13b0*/  ISETP.LT.AND P0, PT, RZ, UR4, PT ;  /* 0x00000004ff007c0c */ /* 0x000fc6000bf01270 */
[----:B------:R-:W-:-:S04]  /*13c0*/  UIADD3 UR5, UR5, 0x180, URZ ;  /* 0x0000018005057890 */ /* 0x000fc8000fffe03f */
[----:B------:R-:W-:-:S04]  /*13d0*/  USHF.R.U32.HI UR5, URZ, 0x4, UR5 ;  /* 0x000000043f057899 */ /* 0x000fc80008011605 */
[----:B------:R-:W-:Y:S02]  /*13e0*/  ULOP3.LUT UR52, UR5, 0x3fff, URZ, 0xc0, !UPT ;  /* 0x00003fff05347892 */ /* 0x000fe4000f8ec03f */
[----:B-12--5:R-:W-:Y:S10]  /*13f0*/  @P0 BRA `(.L_x_18) ;  /* 0x0000000000400947 */ /* 0x026ff40003800000 */
[----:B------:R-:W-:Y:S01]  /*1400*/  MOV R0, 0x0 ;  /* 0x0000000000007802 */ /* 0x000fe20000000f00 */
[----:B------:R-:W-:Y:S01]  /*1410*/  ULDC.64 UR4, c[0x4][0x68] ;  /* 0x01001a0000047ab9 */ /* 0x000fe20000000a00 */
[----:B------:R-:W-:Y:S01]  /*1420*/  ULDC.64 UR6, c[0x4][0x8] ;  /* 0x0100020000067ab9 */ /* 0x000fe20000000a00 */
[----:B-12---:R-:W-:Y:S01]  /*1430*/  IMAD.U32 R4, RZ, RZ, UR4 ;  /* 0x00000004ff047e24 */ /* 0x006fe2000f8e00ff */
[----:B------:R1:W2:Y:S01]  /*1440*/  LDC.64 R14, c[0x4][R0] ;  /* 0x01000000000e7b82 */ /* 0x0002a20000000a00 */
[----:B------:R-:W-:Y:S01]  /*1450*/  IMAD.U32 R5, RZ, RZ, UR5 ;  /* 0x00000005ff057e24 */ /* 0x000fe2000f8e00ff */
[----:B------:R-:W-:Y:S01]  /*1460*/  ULDC.64 UR4, c[0x4][0x70] ;  /* 0x01001c0000047ab9 */ /* 0x000fe20000000a00 */
[----:B------:R-:W-:Y:S02]  /*1470*/  IMAD.U32 R10, RZ, RZ, UR6 ;  /* 0x00000006ff0a7e24 */ /* 0x000fe4000f8e00ff */
[----:B------:R-:W-:Y:S02]  /*1480*/  IMAD.U32 R6, RZ, RZ, UR4 ;  /* 0x00000004ff067e24 */ /* 0x000fe4000f8e00ff */
[----:B------:R-:W-:-:S02]  /*1490*/  IMAD.U32 R7, RZ, RZ, UR5 ;  /* 0x00000005ff077e24 */ /* 0x000fc4000f8e00ff */
[----:B------:R-:W-:Y:S02]  /*14a0*/  IMAD.U32 R11, RZ, RZ, UR7 ;  /* 0x00000007ff0b7e24 */ /* 0x000fe4000f8e00ff */
[----:B------:R-:W-:Y:S02]  /*14b0*/  IMAD.MOV.U32 R8, RZ, RZ, 0x1e1 ;  /* 0x000001e1ff087424 */ /* 0x000fe400078e00ff */
[----:B------:R-:W-:Y:S02]  /*14c0*/  IMAD.MOV.U32 R12, RZ, RZ, 0x1 ;  /* 0x00000001ff0c7424 */ /* 0x000fe400078e00ff */
[----:B-1----:R-:W-:-:S07]  /*14d0*/  IMAD.MOV.U32 R13, RZ, RZ, RZ ;  /* 0x000000ffff0d7224 */ /* 0x002fce00078e00ff */
[----:B------:R-:W-:-:S07]  /*14e0*/  LEPC R20, `(.L_x_18) ;  /* 0x000000001014794e */ /* 0x000fce0000000000 */
[----:B0-2--5:R-:W-:Y:S05]  /*14f0*/  CALL.ABS.NOINC R14 ;  /* 0x000000000e007343 */ /* 0x025fea0003c00000 */
.L_x_18:
[----:B------:R-:W-:-:S13]  /*1500*/  ISETP.NE.AND P0, PT, R220, 0x3, PT ;  /* 0x00000003dc00780c */ /* 0x000fda0003f05270 */
[----:B------:R-:W-:Y:S05]  /*1510*/  @!P0 BRA `(.L_x_19) ;  /* 0x0000000000048947 */ /* 0x000fea0003800000 */
[----:B------:R-:W-:Y:S01]  /*1520*/  BPT.TRAP 0x1 ;  /* 0x000000040000795c */ /* 0x000fe20000300000 */
.L_x_19:
[----:B0-----:R-:W-:Y:S02]  /*1530*/  IMAD.U32 R3, RZ, RZ, UR37 ;  /* 0x00000025ff037e24 */ /* 0x001fe4000f8e00ff */
[----:B------:R-:W-:-:S03]  /*1540*/  IMAD.U32 R0, RZ, RZ, UR36 ;  /* 0x00000024ff007e24 */ /* 0x000fc6000f8e00ff */
[----:B------:R-:W-:Y:S02]  /*1550*/  LEA R3, R3, UR38, 0x3 ;  /* 0x0000002603037c11 */ /* 0x000fe4000f8e18ff */
[----:B------:R-:W-:-:S04]  /*1560*/  SHF.L.U32 R0, R0, 0x1f, RZ ;  /* 0x0000001f00007819 */ /* 0x000fc800000006ff */
[----:B------:R0:W3:Y:S01]  /*1570*/  SYNCS.PHASECHK.TRANS64.TRYWAIT P1, [R3+URZ], R0 ;  /* 0x00000000030075a7 */ /* 0x0000e2000802017f */
[----:B------:R-:W-:Y:S05]  /*1580*/  @!P0 BRA `(.L_x_20) ;  /* 0x0000000000048947 */ /* 0x000fea0003800000 */
[----:B------:R-:W-:Y:S01]  /*1590*/  BPT.TRAP 0x1 ;  /* 0x000000040000795c */ /* 0x000fe20000300000 */
.L_x_20:
[----:B---3--:R-:W-:Y:S05]  /*15a0*/  @P1 BRA `(.L_x_21) ;  /* 0x0000000000081947 */ /* 0x008fea0003800000 */
[----:B------:R-:W3:Y:S02]  /*15b0*/  SYNCS.PHASECHK.TRANS64.TRYWAIT P1, [R3+URZ], R0 ;  /* 0x00000000030075a7 */ /* 0x000ee4000802017f */
[----:B---3--:R-:W-:Y:S05]  /*15c0*/  @!P1 BRA `(.L_x_22) ;  /* 0x000000ec00989947 */ /* 0x008fea0003800000 */
.L_x_21:
[----:B------:R-:W-:-:S04]  /*15d0*/  UISETP.LT.AND UP0, UPT, UR39, 0x1, UPT ;  /* 0x000000012700788c */ /* 0x000fc8000bf01270 */
[----:B------:R-:W-:-:S06]  /*15e0*/  USEL UR4, UR39, 0x1, UP0 ;  /* 0x0000000127047887 */ /* 0x000fcc0008000000 */
[----:B0--3--:R-:W-:Y:S01]  /*15f0*/  IMAD.U32 R0, RZ, RZ, UR4 ;  /* 0x00000004ff007e24 */ /* 0x009fe2000f8e00ff */
[----:B------:R-:W-:Y:S05]  /*1600*/  WARPSYNC.ALL ;  /* 0x0000000000007948 */ /* 0x000fea0003800000 */
[----:B------:R-:W-:-:S04]  /*1610*/  IADD3 R0, -R0, UR39, RZ ;  /* 0x0000002700007c10 */ /* 0x000fc8000fffe1ff */
[----:B------:R-:W-:Y:S01]  /*1620*/  ISETP.GE.AND P1, PT, R0, 0x1, PT ;  /* 0x000000010000780c */ /* 0x000fe20003f26270 */
[----:B------:R-:W-:Y:S01]  /*1630*/  UIADD3 UR4, UR38, 0x20180, URZ ;  /* 0x0002018026047890 */ /* 0x000fe2000fffe03f */
[----:B------:R-:W-:Y:S01]  /*1640*/  WARPGROUP.ARRIVE ;  /* 0x00000000000079c5 */ /* 0x000fe20000000000 */
[----:B------:R-:W-:Y:S02]  /*1650*/  ULOP3.LUT UR52, UR52, 0x10000, URZ, 0xfc, !UPT ;  /* 0x0001000034347892 */ /* 0x000fe4000f8efc3f */
[----:B------:R-:W-:Y:S02]  /*1660*/  USHF.R.U32.HI UR4, URZ, 0x4, UR4 ;  /* 0x000000043f047899 */ /* 0x000fe40008011604 */
[----:B------:R-:W-:Y:S02]  /*1670*/  ULEA UR56, UR37, UR52, 0xa ;  /* 0x0000003425387291 */ /* 0x000fe4000f8e503f */
[----:B------:R-:W-:Y:S01]  /*1680*/  ULOP3.LUT UR4, UR4, 0x3fff, URZ, 0xc0, !UPT ;  /* 0x00003fff04047892 */ /* 0x000fe2000f8ec03f */
[----:B------:R-:W-:Y:S01]  /*1690*/  UMOV UR33, 0x80000020 ;  /* 0x8000002000217882 */ /* 0x000fe20000000000 */
[----:B------:R-:W-:-:S02]  /*16a0*/  UMOV UR35, 0x80000020 ;  /* 0x8000002000237882 */ /* 0x000fc40000000000 */
[----:B------:R-:W-:Y:S01]  /*16b0*/  ULOP3.LUT UR53, UR4, 0x10000, URZ, 0xfc, !UPT ;  /* 0x0001000004357892 */ /* 0x000fe2000f8efc3f */
[----:B------:R-:W-:Y:S01]  /*16c0*/  UMOV UR32, UR56 ;  /* 0x0000003800207c82 */ /* 0x000fe20008000000 */
[----:B------:R-:W-:Y:S02]  /*16d0*/  UMOV UR29, UR33 ;  /* 0x00000021001d7c82 */ /* 0x000fe40008000000 */
[----:B------:R-:W-:Y:S01]  /*16e0*/  UIMAD UR57, UR37, 0x2c0, UR53 ;  /* 0x000002c0253978a4 */ /* 0x000fe2000f8e0235 */
[----:B------:R-:W-:Y:S01]  /*16f0*/  UMOV UR28, UR32 ;  /* 0x00000020001c7c82 */ /* 0x000fe20008000000 */
[----:B------:R-:W-:Y:S02]  /*1700*/  UMOV UR31, 0x80000020 ;  /* 0x80000020001f7882 */ /* 0x000fe40000000000 */
[----:B------:R-:W-:Y:S02]  /*1710*/  UIADD3 UR30, UR57, 0x40, URZ ;  /* 0x00000040391e7890 */ /* 0x000fe4000fffe03f */
[----:B------:R-:W-:-:S02]  /*1720*/  UIADD3 UR22, UR57, 0x80, URZ ;  /* 0x0000008039167890 */ /* 0x000fc4000fffe03f */
[----:B------:R-:W-:Y:S01]  /*1730*/  UMOV UR34, UR57 ;  /* 0x0000003900227c82 */ /* 0x000fe20008000000 */
[----:B------:R-:W-:Y:S01]  /*1740*/  UMOV UR20, UR32 ;  /* 0x0000002000147c82 */ /* 0x000fe20008000000 */
[----:B------:R-:W-:Y:S01]  /*1750*/  HGMMA.64x16x16.F32 R192, gdesc[UR32], RZ, !UPT, gsb0 ;  /* 0x0020000020c079f0 */ /* 0x000fe2000c0008ff */
[----:B------:R-:W-:Y:S01]  /*1760*/  UMOV UR21, UR33 ;  /* 0x0000002100157c82 */ /* 0x000fe20008000000 */
[----:B------:R-:W-:Y:S01]  /*1770*/  UMOV UR23, 0x80000020 ;  /* 0x8000002000177882 */ /* 0x000fe20000000000 */
[----:B------:R-:W-:Y:S01]  /*1780*/  UIADD3 UR14, UR57, 0xc0, URZ ;  /* 0x000000c0390e7890 */ /* 0x000fe2000fffe03f */
[----:B------:R-:W-:Y:S01]  /*1790*/  UMOV UR12, UR32 ;  /* 0x00000020000c7c82 */ /* 0x000fe20008000000 */
        /* <DEDUP_REMOVED lines=31> */
[----:B------:R-:W-:-:S02]  /*1990*/  WARPGROUP.DEPBAR.LE gsb0, 0x0 ;  /* 0x00008000000079c5 */ /* 0x000fc40000010000 */
[----:B------:R-:W-:-:S06]  /*19a0*/  WARPGROUP.ARRIVE ;  /* 0x00000000000079c5 */ /* 0x000fcc0000000000 */
[----:B------:R-:W-:Y:S03]  /*19b0*/  HGMMA.64x16x16.F32 R176, gdesc[UR28], RZ, !UPT, gsb0 ;  /* 0x002000001cb079f0 */ /* 0x000fe6000c0008ff */
[----:B------:R-:W-:Y:S02]  /*19c0*/  WARPGROUP.DEPBAR.LE gsb0, 0x0 ;  /* 0x00008000000079c5 */ /* 0x000fe40000010000 */
[----:B------:R-:W-:-:S06]  /*19d0*/  WARPGROUP.ARRIVE ;  /* 0x00000000000079c5 */ /* 0x000fcc0000000000 */
[----:B------:R-:W-:Y:S03]  /*19e0*/  HGMMA.64x16x16.F32 R160, gdesc[UR20], RZ, !UPT, gsb0 ;  /* 0x0020000014a079f0 */ /* 0x000fe6000c0008ff */
[----:B------:R-:W-:Y:S02]  /*19f0*/  WARPGROUP.DEPBAR.LE gsb0, 0x0 ;  /* 0x00008000000079c5 */ /* 0x000fe40000010000 */
[----:B------:R-:W-:-:S06]  /*1a00*/  WARPGROUP.ARRIVE ;  /* 0x00000000000079c5 */ /* 0x000fcc0000000000 */
[----:B------:R-:W-:Y:S01]  /*1a10*/  HGMMA.64x16x16.F32 R144, gdesc[UR12], RZ, !UPT, gsb0 ;  /* 0x002000000c9079f0 */ /* 0x000fe2000c0008ff */
[----:B------:R-:W-:Y:S01]  /*1a20*/  UIADD3 UR12, UR56, 0x2, URZ ;  /* 0x00000002380c7890 */ /* 0x000fe2000fffe03f */
[----:B------:R-:W-:Y:S01]  /*1a30*/  UMOV UR13, 0x80000020 ;  /* 0x80000020000d7882 */ /* 0x000fe20000000000 */
[----:B------:R-:W-:Y:S01]  /*1a40*/  UIADD3 UR56, UR56, 0x202, URZ ;  /* 0x0000020238387890 */ /* 0x000fe2000fffe03f */
[----:B------:R-:W-:Y:S02]  /*1a50*/  WARPGROUP.DEPBAR.LE gsb0, 0x0 ;  /* 0x00008000000079c5 */ /* 0x000fe40000010000 */
[----:B------:R-:W-:-:S06]  /*1a60*/  WARPGROUP.ARRIVE ;  /* 0x00000000000079c5 */ /* 0x000fcc0000000000 */
[----:B------:R-:W-:Y:S03]  /*1a70*/  HGMMA.64x16x16.F32 R128, gdesc[UR4], RZ, !UPT, gsb0 ;  /* 0x00200000048079f0 */ /* 0x000fe6000c0008ff */
        /* <DEDUP_REMOVED lines=18> */
[----:B------:R-:W-:Y:S01]  /*1ba0*/  UMOV UR48, UR58 ;  /* 0x0000003a00307c82 */ /* 0x000fe20008000000 */
[----:B------:R-:W-:Y:S01]  /*1bb0*/  UMOV UR49, 0x80000020 ;  /* 0x8000002000317882 */ /* 0x000fe20000000000 */
[----:B------:R-:W-:Y:S01]  /*1bc0*/  UMOV UR24, UR48 ;  /* 0x0000003000187c82 */ /* 0x000fe20008000000 */
        /* <DEDUP_REMOVED lines=17> */
[----:B------:R-:W-:-:S02]  /*1ce0*/  WARPGROUP.DEPBAR.LE gsb0, 0x0 ;  /* 0x00008000000079c5 */ /* 0x000fc40000010000 */
[----:B------:R-:W-:-:S06]  /*1cf0*/  WARPGROUP.ARRIVE ;  /* 0x00000000000079c5 */ /* 0x000fcc0000000000 */
[----:B------:R-:W-:Y:S01]  /*1d00*/  HGMMA.64x16x16.F32 R24, gdesc[UR48], RZ, !UPT, gsb0 ;  /* 0x00200000301879f0 */ /* 0x000fe2000c0008ff */
[----:B------:R-:W-:Y:S01]  /*1d10*/  UMOV UR50, UR14 ;  /* 0x0000000e00327c82 */ /* 0x000fe20008000000 */
[----:B------:R-:W-:Y:S01]  /*1d20*/  UMOV UR51, UR15 ;  /* 0x0000000f00337c82 */ /* 0x000fe20008000000 */
[----:B------:R-:W-:Y:S01]  /*1d30*/  UIADD3 UR14, UR57, 0x2, URZ ;  /* 0x00000002390e7890 */ /* 0x000fe2000fffe03f */
[----:B------:R-:W-:Y:S01]  /*1d40*/  UMOV UR15, 0x80000020 ;  /* 0x80000020000f7882 */ /* 0x000fe20000000000 */
[----:B------:R-:W-:Y:S02]  /*1d50*/  WARPGROUP.DEPBAR.LE gsb0, 0x0 ;  /* 0x00008000000079c5 */ /* 0x000fe40000010000 */
[----:B------:R-:W-:-:S06]  /*1d60*/  WARPGROUP.ARRIVE ;  /* 0x00000000000079c5 */ /* 0x000fcc0000000000 */
[----:B------:R-:W-:Y:S01]  /*1d70*/  HGMMA.64x16x16.F32 R40, gdesc[UR24], RZ, !UPT, gsb0 ;  /* 0x00200000182879f0 */ /* 0x000fe2000c0008ff */
[----:B------:R-:W-:Y:S01]  /*1d80*/  UIADD3 UR26, UR57, 0x102, URZ ;  /* 0x00000102391a7890 */ /* 0x000fe2000fffe03f */
[----:B------:R-:W-:Y:S01]  /*1d90*/  UMOV UR24, UR12 ;  /* 0x0000000c00187c82 */ /* 0x000fe20008000000 */
[----:B------:R-:W-:Y:S01]  /*1da0*/  UMOV UR25, UR13 ;  /* 0x0000000d00197c82 */ /* 0x000fe20008000000 */
        /* <DEDUP_REMOVED lines=66> */
[----:B------:R-:W-:Y:S03]  /*21d0*/  HGMMA.64x16x16.F32 R192, gdesc[UR12], R192, gsb0 ;  /* 0x002000000cc079f0 */ /* 0x000fe600080008c0 */
        /* <DEDUP_REMOVED lines=29> */
[----:B------:R-:W-:Y:S01]  /*23b0*/  HGMMA.64x16x16.F32 R32, gdesc[UR48], R32, gsb0 ;  /* 0x00200000302079f0 */ /* 0x000fe20008000820 */
        /* <DEDUP_REMOVED lines=56> */
[----:B------:R-:W-:Y:S05]  /*2740*/  @!P1 BRA `(.L_x_23) ;  /* 0x0000001000d09947 */ /* 0x000fea0003800000 */
[----:B------:R-:W-:Y:S01]  /*2750*/  UIADD3 UR56, UR37, 0x1, URZ ;  /* 0x0000000125387890 */ /* 0x000fe2000fffe03f */
[----:B------:R-:W-:Y:S02]  /*2760*/  IMAD.MOV.U32 R3, RZ, RZ, R0 ;  /* 0x000000ffff037224 */ /* 0x000fe400078e0000 */
[----:B-12---:R-:W-:Y:S01]  /*2770*/  IMAD.U32 R4, RZ, RZ, UR37 ;  /* 0x00000025ff047e24 */ /* 0x006fe2000f8e00ff */
[----:B------:R-:W-:-:S04]  /*2780*/  UISETP.NE.AND UP0, UPT, UR56, 0x8, UPT ;  /* 0x000000083800788c */ /* 0x000fc8000bf05270 */
[----:B------:R-:W-:Y:S02]  /*2790*/  USEL UR4, URZ, 0x1, UP0 ;  /* 0x000000013f047887 */ /* 0x000fe40008000000 */
[----:B------:R-:W-:Y:S02]  /*27a0*/  USEL UR56, UR56, URZ, UP0 ;  /* 0x0000003f38387287 */ /* 0x000fe40008000000 */
[----:B------:R-:W-:-:S06]  /*27b0*/  ULOP3.LUT UR4, UR36, UR4, URZ, 0x3c, !UPT ;  /* 0x0000000424047292 */ /* 0x000fcc000f8e3c3f */
[----:B------:R-:W-:-:S07]  /*27c0*/  IMAD.U32 R7, RZ, RZ, UR4 ;  /* 0x00000004ff077e24 */ /* 0x000fce000f8e00ff */
.L_x_30:
[----:B------:R-:W-:Y:S05]  /*27d0*/  @!P0 BRA `(.L_x_24) ;  /* 0x0000000000048947 */ /* 0x000fea0003800000 */
[----:B------:R-:W-:Y:S01]  /*27e0*/  BPT.TRAP 0x1 ;  /* 0x000000040000795c */ /* 0x000fe20000300000 */
.L_x_24:
[----:B------:R-:W-:Y:S01]  /*27f0*/  ULEA UR4, UR56, UR38, 0x3 ;  /* 0x0000002638047291 */ /* 0x000fe2000f8e183f */
[----:B------:R-:W-:-:S08]  /*2800*/  SHF.L.U32 R5, R7, 0x1f, RZ ;  /* 0x0000001f07057819 */ /* 0x000fd000000006ff */
[----:B------:R0:W1:Y:S01]  /*2810*/  SYNCS.PHASECHK.TRANS64.TRYWAIT P1, [UR4], R5 ;  /* 0x00000005ff0075a7 */ /* 0x0000620008020144 */
[----:B------:R-:W-:Y:S05]  /*2820*/  @!P0 BRA `(.L_x_25) ;  /* 0x0000000000048947 */ /* 0x000fea0003800000 */
[----:B------:R-:W-:Y:S01]  /*2830*/  BPT.TRAP 0x1 ;  /* 0x000000040000795c */ /* 0x000fe20000300000 */
.L_x_25:
[----:B-1----:R-:W-:Y:S05]  /*2840*/  @P1 BRA `(.L_x_26) ;  /* 0x0000000000081947 */ /* 0x002fea0003800000 */
[----:B------:R-:W1:Y:S02]  /*2850*/  SYNCS.PHASECHK.TRANS64.TRYWAIT P1, [UR4], R5 ;  /* 0x00000005ff0075a7 */ /* 0x000e640008020144 */
[----:B-1----:R-:W-:Y:S05]  /*2860*/  @!P1 BRA `(.L_x_27) ;  /* 0x000000dc00049947 */ /* 0x002fea0003800000 */
.L_x_26:
[----:B------:R-:W-:Y:S01]  /*2870*/  ULEA UR57, UR56, UR52, 0xa ;  /* 0x0000003438397291 */ /* 0x000fe2000f8e503f */
[----:B------:R-:W-:Y:S01]  /*2880*/  WARPGROUP.ARRIVE ;  /* 0x00000000000079c5 */ /* 0x000fe20000000000 */
[----:B------:R-:W-:Y:S01]  /*2890*/  UIMAD UR58, UR56, 0x2c0, UR53 ;  /* 0x000002c0383a78a4 */ /* 0x000fe2000f8e0235 */
[----:B------:R-:W-:Y:S01]  /*28a0*/  UMOV UR5, 0x80000020 ;  /* 0x8000002000057882 */ /* 0x000fe20000000000 */
[----:B------:R-:W-:Y:S02]  /*28b0*/  UMOV UR7, 0x80000020 ;  /* 0x8000002000077882 */ /* 0x000fe40000000000 */
[----:B------:R-:W-:Y:S01]  /*28c0*/  UIADD3 UR10, UR58, 0x40, URZ ;  /* 0x000000403a0a7890 */ /* 0x000fe2000fffe03f */
[----:B------:R-:W-:Y:S02]  /*28d0*/  UMOV UR4, UR57 ;  /* 0x0000003900047c82 */ /* 0x000fe40008000000 */
[----:B------:R-:W-:Y:S01]  /*28e0*/  UMOV UR6, UR58 ;  /* 0x0000003a00067c82 */ /* 0x000fe20008000000 */
[----:B------:R-:W-:Y:S01]  /*28f0*/  UMOV UR8, UR4 ;  /* 0x0000000400087c82 */ /* 0x000fe20008000000 */
[----:B------:R-:W-:Y:S01]  /*2900*/  HGMMA.64x16x16.F32 R192, gdesc[UR4], R192, gsb0 ;  /* 0x0020000004c079f0 */ /* 0x000fe200080008c0 */
        /* <DEDUP_REMOVED lines=39> */
[----:B------:R-:W-:Y:S01]  /*2b80*/  UMOV UR5, 0x80000020 ;  /* 0x8000002000057882 */ /* 0x000fe20000000000 */
[----:B------:R-:W-:-:S02]  /*2b90*/  WARPGROUP.DEPBAR.LE gsb0, 0x0 ;  /* 0x00008000000079c5 */ /* 0x000fc40000010000 */
[----:B------:R-:W-:-:S06]  /*2ba0*/  WARPGROUP.ARRIVE ;  /* 0x00000000000079c5 */ /* 0x000fcc0000000000 */
[----:B------:R-:W-:Y:S01]  /*2bb0*/  HGMMA.64x16x16.F32 R176, gdesc[UR8], R176, gsb0 ;  /* 0x0020000008b079f0 */ /* 0x000fe200080008b0 */
[----:B------:R-:W-:Y:S02]  /*2bc0*/  UIADD3 UR8, UR57, 0x200, URZ ;  /* 0x0000020039087890 */ /* 0x000fe4000fffe03f */
[----:B------:R-:W-:Y:S01]  /*2bd0*/  UIADD3 UR57, UR57, 0x202, URZ ;  /* 0x0000020239397890 */ /* 0x000fe2000fffe03f */
        /* <DEDUP_REMOVED lines=49> */
[----:B------:R-:W-:Y:S01]  /*2ef0*/  HGMMA.64x16x16.F32 R24, gdesc[UR48], R24, gsb0 ;  /* 0x00200000301879f0 */ /* 0x000fe20008000818 */
[----:B------:R-:W-:Y:S01]  /*2f00*/  UMOV UR50, UR6 ;  /* 0x0000000600327c82 */ /* 0x000fe20008000000 */
[----:B------:R-:W-:Y:S01]  /*2f10*/  UMOV UR51, UR7 ;  /* 0x0000000700337c82 */ /* 0x000fe20008000000 */
[----:B------:R-:W-:Y:S01]  /*2f20*/  UMOV UR7, 0x80000020 ;  /* 0x8000002000077882 */ /* 0x000fe20000000000 */
[----:B------:R-:W-:Y:S02]  /*2f30*/  WARPGROUP.DEPBAR.LE gsb0, 0x0 ;  /* 0x00008000000079c5 */ /* 0x000fe40000010000 */
[----:B------:R-:W-:-:S06]  /*2f40*/  WARPGROUP.ARRIVE ;  /* 0x00000000000079c5 */ /* 0x000fcc0000000000 */
[----:B------:R-:W-:Y:S01]  /*2f50*/  HGMMA.64x16x16.F32 R40, gdesc[UR44], R40, gsb0 ;  /* 0x002000002c2879f0 */ /* 0x000fe20008000828 */
[----:B------:R-:W-:Y:S01]  /*2f60*/  UIADD3 UR46, UR58, 0x242, URZ ;  /* 0x000002423a2e7890 */ /* 0x000fe2000fffe03f */
        /* <DEDUP_REMOVED lines=48> */
[----:B------:R-:W-:Y:S02]  /*3270*/  UIADD3 UR12, UR58, 0x2, URZ ;  /* 0x000000023a0c7890 */ /* 0x000fe4000fffe03f */
[----:B------:R-:W-:Y:S01]  /*3280*/  UIADD3 UR14, UR58, 0x82, URZ ;  /* 0x000000823a0e7890 */ /* 0x000fe2000fffe03f */
[----:B------:R-:W-:Y:S01]  /*3290*/  UMOV UR13, UR5 ;  /* 0x00000005000d7c82 */ /* 0x000fe20008000000 */
[----:B------:R-:W-:-:S03]  /*32a0*/  UMOV UR15, 0x80000020 ;  /* 0x80000020000f7882 */ /* 0x000fc60000000000 */
[----:B------:R-:W-:Y:S01]  /*32b0*/  UMOV UR6, UR12 ;  /* 0x0000000c00067c82 */ /* 0x000fe20008000000 */
[----:B------:R-:W-:Y:S01]  /*32c0*/  UMOV UR12, UR4 ;  /* 0x00000004000c7c82 */ /* 0x000fe20008000000 */
        /* <DEDUP_REMOVED lines=104> */
[----:B------:R-:W-:Y:S01]  /*3950*/  BPT.TRAP 0x1 ;  /* 0x000000040000795c */ /* 0x000fe20000300000 */
.L_x_28:
[----:B------:R-:W-:-:S13]  /*3960*/  ISETP.NE.AND P1, PT, R2, RZ, PT ;  /* 0x000000ff0200720c */ /* 0x000fda0003f25270 */
[----:B01----:R-:W-:-:S05]  /*3970*/  @P1 LEA R5, R4, UR38, 0x3 ;  /* 0x0000002604051c11 */ /* 0x003fca000f8e18ff */
[----:B------:R-:W-:-:S05]  /*3980*/  @P1 VIADD R5, R5, 0x40 ;  /* 0x0000004005051836 */ /* 0x000fca0000000000 */
[----:B------:R-:W-:-:S04]  /*3990*/  @P1 PRMT R5, R16, 0x654, R5 ;  /* 0x0000065410051816 */ /* 0x000fc80000000005 */
[----:B------:R0:W-:Y:S01]  /*39a0*/  @P1 SYNCS.ARRIVE.TRANS64.RED.A1T0 RZ, [R5+URZ], RZ ;  /* 0x000000ff05ff19a7 */ /* 0x0001e2000810043f */
[----:B------:R-:W-:-:S13]  /*39b0*/  ISETP.GT.U32.AND P1, PT, R17, 0x1, PT ;  /* 0x000000011100780c */ /* 0x000fda0003f24070 */
[----:B0-----:R-:W-:Y:S05]  /*39c0*/  @P1 BRA `(.L_x_29) ;  /* 0x0000000000041947 */ /* 0x001fea0003800000 */
[----:B------:R-:W-:Y:S01]  /*39d0*/  BPT.TRAP 0x1 ;  /* 0x000000040000795c */ /* 0x000fe20000300000 */
.L_x_29:
[----:B------:R-:W-:Y:S01]  /*39e0*/  UIADD3 UR56, UR56, 0x1, URZ ;  /* 0x0000000138387890 */ /* 0x000fe2000fffe03f */
[C---:B------:R-:W-:Y:S01]  /*39f0*/  ISETP.GT.AND P2, PT, R3.reuse, 0x1, PT ;  /* 0x000000010300780c */ /* 0x040fe20003f44270 */
[----:B------:R-:W-:Y:S02]  /*3a00*/  VIADD R4, R4, 0x1 ;  /* 0x0000000104047836 */ /* 0x000fe40000000000 */
[----:B------:R-:W-:Y:S01]  /*3a10*/  UISETP.NE.AND UP0, UPT, UR56, 0x8, UPT ;  /* 0x000000083800788c */ /* 0x000fe2000bf05270 */
[----:B------:R-:W-:Y:S02]  /*3a20*/  VIADD R3, R3, 0xffffffff ;  /* 0xffffffff03037836 */ /* 0x000fe40000000000 */
[C---:B------:R-:W-:Y:S01]  /*3a30*/  ISETP.NE.AND P1, PT, R4.reuse, 0x8, PT ;  /* 0x000000080400780c */ /* 0x040fe20003f25270 */
[----:B------:R-:W-:Y:S02]  /*3a40*/  USEL UR4, URZ, 0x1, UP0 ;  /* 0x000000013f047887 */ /* 0x000fe40008000000 */
[----:B------:R-:W-:Y:S01]  /*3a50*/  USEL UR56, UR56, URZ, UP0 ;  /* 0x0000003f38387287 */ /* 0x000fe20008000000 */
[----:B------:R-:W-:-:S03]  /*3a60*/  SEL R4, R4, RZ, P1 ;  /* 0x000000ff04047207 */ /* 0x000fc60000800000 */
[----:B------:R-:W-:Y:S01]  /*3a70*/  LOP3.LUT R7, R7, UR4, RZ, 0x3c, !PT ;  /* 0x0000000407077c12 */ /* 0x000fe2000f8e3cff */
[----:B------:R-:W-:Y:S07]  /*3a80*/  @P2 BRA `(.L_x_30) ;  /* 0xffffffec00502947 */ /* 0x000fee000383ffff */
.L_x_23:
[----:B------:R-:W0:Y:S02]  /*3a90*/  LDC R3, c[0x0][0x28c] ;  /* 0x0000a300ff037b82 */ /* 0x000e240000000800 */
[----:B0-----:R-:W-:-:S13]  /*3aa0*/  ISETP.GE.AND P1, PT, R3, 0x1, PT ;  /* 0x000000010300780c */ /* 0x001fda0003f26270 */
[----:B------:R-:W-:Y:S05]  /*3ab0*/  @!P1 BRA `(.L_x_31) ;  /* 0x0000000000349947 */ /* 0x000fea0003800000 */
[----:B------:R-:W-:Y:S05]  /*3ac0*/  @!P0 BRA `(.L_x_32) ;  /* 0x0000000000048947 */ /* 0x000fea0003800000 */
[----:B------:R-:W-:Y:S01]  /*3ad0*/  BPT.TRAP 0x1 ;  /* 0x000000040000795c */ /* 0x000fe20000300000 */
.L_x_32:
[----:B------:R-:W-:Y:S01]  /*3ae0*/  ISETP.NE.AND P0, PT, R2, RZ, PT ;  /* 0x000000ff0200720c */ /* 0x000fe20003f05270 */
[----:B------:R-:W-:-:S12]  /*3af0*/  IMAD.U32 R3, RZ, RZ, UR38 ;  /* 0x00000026ff037e24 */ /* 0x000fd8000f8e00ff */
[----:B------:R-:W-:-:S04]  /*3b00*/  @P0 VIADD R0, R0, UR37 ;  /* 0x0000002500000c36 */ /* 0x000fc80008000000 */
[----:B------:R-:W-:-:S05]  /*3b10*/  @P0 IMAD.SHL.U32 R0, R0, 0x8, RZ ;  /* 0x0000000800000824 */ /* 0x000fca00078e00ff */
[----:B------:R-:W-:-:S04]  /*3b20*/  @P0 LOP3.LUT R0, R0, 0x38, RZ, 0xc0, !PT ;  /* 0x0000003800000812 */ /* 0x000fc800078ec0ff */
[----:B------:R-:W-:-:S04]  /*3b30*/  @P0 IADD3 R3, R3, 0x40, R0 ;  /* 0x0000004003030810 */ /* 0x000fc80007ffe000 */
[----:B------:R-:W-:-:S04]  /*3b40*/  @P0 PRMT R3, R16, 0x654, R3 ;  /* 0x0000065410030816 */ /* 0x000fc80000000003 */
[----:B------:R0:W-:Y:S01]  /*3b50*/  @P0 SYNCS.ARRIVE.TRANS64.RED.A1T0 RZ, [R3+URZ], RZ ;  /* 0x000000ff03ff09a7 */ /* 0x0001e2000810043f */
[----:B------:R-:W-:-:S13]  /*3b60*/  ISETP.GT.U32.AND P0, PT, R17, 0x1, PT ;  /* 0x000000011100780c */ /* 0x000fda0003f04070 */
[----:B0-----:R-:W-:Y:S05]  /*3b70*/  @P0 BRA `(.L_x_31) ;  /* 0x0000000000040947 */ /* 0x001fea0003800000 */
[----:B------:R-:W-:Y:S01]  /*3b80*/  BPT.TRAP 0x1 ;  /* 0x000000040000795c */ /* 0x000fe20000300000 */
.L_x_31:
[----:B------:R-:W3:Y:S01]  /*3b90*/  LDL.LU R9, [R1] ;  /* 0x0000000001097983 */ /* 0x000ee20000300800 */
[----:B------:R-:W0:Y:S01]  /*3ba0*/  LDC R6, c[0x0][0x288] ;  /* 0x0000a200ff067b82 */ /* 0x000e220000000800 */
[----:B------:R-:W4:Y:S01]  /*3bb0*/  S2R R10, SR_TID.X ;  /* 0x00000000000a7919 */ /* 0x000f220000002100 */
[----:B------:R-:W-:Y:S01]  /*3bc0*/  UIADD3 UR37, UR39, UR37, URZ ;  /* 0x0000002527257290 */ /* 0x000fe2000fffe03f */
[----:B------:R-:W-:Y:S01]  /*3bd0*/  IMAD R23, R23, 0xb0, RZ ;  /* 0x000000b017177824 */ /* 0x000fe200078e02ff */
[----:B------:R-:W-:Y:S01]  /*3be0*/  ULDC UR8, c[0x0][0x284] ;  /* 0x0000a10000087ab9 */ /* 0x000fe20000000800 */
[----:B------:R-:W-:Y:S01]  /*3bf0*/  ULDC.64 UR6, c[0x0][0x5d0] ;  /* 0x0001740000067ab9 */ /* 0x000fe20000000a00 */
[----:B------:R-:W-:-:S04]  /*3c00*/  USHF.R.U32.HI UR4, URZ, 0x3, UR37 ;  /* 0x000000033f047899 */ /* 0x000fc80008011625 */
[----:B------:R-:W-:Y:S01]  /*3c10*/  ULOP3.LUT UR4, UR4, 0x1, URZ, 0xc0, !UPT ;  /* 0x0000000104047892 */ /* 0x000fe2000f8ec03f */
[--C-:B----4-:R-:W-:Y:S02]  /*3c20*/  SHF.R.U32.HI R0, RZ, 0x7, R10.reuse ;  /* 0x00000007ff007819 */ /* 0x110fe4000001160a */
[----:B------:R-:W-:Y:S02]  /*3c30*/  SHF.R.U32.HI R3, RZ, 0x2, R10 ;  /* 0x00000002ff037819 */ /* 0x000fe4000001160a */
[----:B------:R-:W-:Y:S02]  /*3c40*/  LOP3.LUT R0, R0, 0x1, RZ, 0xc0, !PT ;  /* 0x0000000100007812 */ /* 0x000fe400078ec0ff */
[----:B-12---:R-:W-:Y:S02]  /*3c50*/  LOP3.LUT R4, R10, 0x60, RZ, 0xc0, !PT ;  /* 0x000000600a047812 */ /* 0x006fe400078ec0ff */
[----:B------:R-:W-:Y:S01]  /*3c60*/  LOP3.LUT R3, R3, 0x7, RZ, 0xc0, !PT ;  /* 0x0000000703037812 */ /* 0x000fe200078ec0ff */
[----:B------:R-:W-:Y:S01]  /*3c70*/  IMAD.SHL.U32 R8, R0, 0x40, RZ ;  /* 0x0000004000087824 */ /* 0x000fe200078e00ff */
[----:B------:R-:W-:-:S04]  /*3c80*/  SHF.R.U32.HI R4, RZ, 0x1, R4 ;  /* 0x00000001ff047819 */ /* 0x000fc80000011604 */
[--C-:B------:R-:W-:Y:S02]  /*3c90*/  IADD3 R7, RZ, -R4, -R3.reuse ;  /* 0x80000004ff077210 */ /* 0x100fe40007ffe803 */
[----:B------:R-:W-:Y:S02]  /*3ca0*/  LOP3.LUT R5, R8, 0x40, R3, 0xe2, !PT ;  /* 0x0000004008057812 */ /* 0x000fe400078ee203 */
[----:B------:R-:W-:Y:S02]  /*3cb0*/  LOP3.LUT R3, R10, 0x3, RZ, 0xc0, !PT ;  /* 0x000000030a037812 */ /* 0x000fe400078ec0ff */
[----:B0-----:R-:W-:-:S03]  /*3cc0*/  ISETP.GE.AND P0, PT, R23, R6, PT ;  /* 0x000000061700720c */ /* 0x001fc60003f06270 */
[----:B------:R-:W-:Y:S02]  /*3cd0*/  IMAD R12, R3, -0x2, R6 ;  /* 0xfffffffe030c7824 */ /* 0x000fe400078e0206 */
[----:B------:R-:W-:Y:S01]  /*3ce0*/  IMAD.SHL.U32 R6, R10, 0x2, RZ ;  /* 0x000000020a067824 */ /* 0x000fe200078e00ff */
[----:B------:R-:W-:Y:S01]  /*3cf0*/  UISETP.GT.U32.AND UP1, UPT, UR37, 0x7, UPT ;  /* 0x000000072500788c */ /* 0x000fe2000bf24070 */
[----:B------:R-:W-:Y:S01]  /*3d00*/  SHF.R.S32.HI R15, RZ, 0x1f, R18 ;  /* 0x0000001fff0f7819 */ /* 0x000fe20000011412 */
[----:B------:R-:W-:Y:S02]  /*3d10*/  UISETP.NE.U32.AND UP0, UPT, UR4, 0x1, UPT ;  /* 0x000000010400788c */ /* 0x000fe4000bf05070 */
[----:B------:R-:W-:Y:S01]  /*3d20*/  LOP3.LUT R6, R23, 0x6, R6, 0xf8, !PT ;  /* 0x0000000617067812 */ /* 0x000fe200078ef806 */
[----:B------:R-:W-:Y:S01]  /*3d30*/  UISETP.LT.U32.AND UP1, UPT, UR39, 0x8, UP1 ;  /* 0x000000082700788c */ /* 0x000fe20008f21070 */
[----:B------:R-:W-:Y:S01]  /*3d40*/  IMAD R0, R0, -0x40, R7 ;  /* 0xffffffc000007824 */ /* 0x000fe200078e0207 */
[----:B------:R-:W-:Y:S01]  /*3d50*/  UISETP.GT.U32.AND UP0, UPT, UR39, 0x7, !UP0 ;  /* 0x000000072700788c */ /* 0x000fe2000c704070 */
[----:B------:R-:W-:Y:S01]  /*3d60*/  IMAD R11, R15, UR6, RZ ;  /* 0x000000060f0b7c24 */ /* 0x000fe2000f8e02ff */
[----:B------:R-:W-:Y:S01]  /*3d70*/  SHF.R.S32.HI R7, RZ, 0x1f, R6 ;  /* 0x0000001fff077819 */ /* 0x000fe20000011406 */
[----:B------:R-:W-:-:S02]  /*3d80*/  USEL UR5, URZ, 0x1, !UP1 ;  /* 0x000000013f057887 */ /* 0x000fc4000c800000 */
[----:B------:R-:W-:Y:S01]  /*3d90*/  USEL UR4, URZ, 0x1, !UP0 ;  /* 0x000000013f047887 */ /* 0x000fe2000c000000 */
[C---:B------:R-:W-:Y:S01]  /*3da0*/  IMAD R13, R18.reuse, UR7, R11 ;  /* 0x00000007120d7c24 */ /* 0x040fe2000f8e020b */
[----:B------:R-:W-:Y:S01]  /*3db0*/  ULOP3.LUT UR37, UR37, 0x7, URZ, 0xc0, !UPT ;  /* 0x0000000725257892 */ /* 0x000fe2000f8ec03f */
[----:B------:R-:W-:Y:S01]  /*3dc0*/  IMAD.WIDE.U32 R10, R18, UR6, R6 ;  /* 0x00000006120a7c25 */ /* 0x000fe2000f8e0006 */
[----:B------:R-:W-:-:S03]  /*3dd0*/  ULOP3.LUT UR36, UR4, UR36, UR5, 0x96, !UPT ;  /* 0x0000002404247292 */ /* 0x000fc6000f8e9605 */
[----:B------:R-:W-:Y:S02]  /*3de0*/  IMAD.IADD R11, R11, 0x1, R13 ;  /* 0x000000010b0b7824 */ /* 0x000fe400078e020d */
[----:B---3--:R-:W-:-:S05]  /*3df0*/  IMAD.SHL.U32 R3, R9, 0x100, RZ ;  /* 0x0000010009037824 */ /* 0x008fca00078e00ff */
[----:B------:R-:W-:Y:S01]  /*3e00*/  ISETP.GE.OR P0, PT, R3, UR8, P0 ;  /* 0x0000000803007c0c */ /* 0x000fe20008706670 */
[----:B------:R-:W-:-:S03]  /*3e10*/  IMAD.WIDE R8, R9, 0x100, RZ ;  /* 0x0000010009087825 */ /* 0x000fc600078e02ff */
[----:B------:R-:W-:Y:S02]  /*3e20*/  LOP3.LUT R5, R8, R5, R4, 0xfe, !PT ;  /* 0x0000000508057212 */ /* 0x000fe400078efe04 */
[----:B------:R-:W-:Y:S01]  /*3e30*/  IADD3 R4, -R3, UR8, R0 ;  /* 0x0000000803047c10 */ /* 0x000fe2000fffe100 */
[----:B------:R-:W-:Y:S02]  /*3e40*/  IMAD.IADD R3, R12, 0x1, -R23 ;  /* 0x000000010c037824 */ /* 0x000fe400078e0a17 */
[----:B------:R-:W-:-:S04]  /*3e50*/  IMAD.MOV.U32 R0, RZ, RZ, -0x1 ;  /* 0xffffffffff007424 */ /* 0x000fc800078e00ff */
[----:B------:R-:W-:Y:S05]  /*3e60*/  @P0 BRA `(.L_x_33) ;  /* 0x000000a400a40947 */ /* 0x000fea0003800000 */
[----:B------:R-:W0:Y:S01]  /*3e70*/  LDC.64 R206, c[0x0][0x5c8] ;  /* 0x00017200ffce7b82 */ /* 0x000e220000000a00 */
[----:B-----5:R-:W-:Y:S01]  /*3e80*/  FSETP.NEU.AND P2, PT, R200, RZ, PT ;  /* 0x000000ffc800720b */ /* 0x020fe20003f4d000 */
[----:B------:R-:W-:Y:S01]  /*3e90*/  BSSY B0, `(.L_x_33) ;  /* 0x0000a66000007945 */ /* 0x000fe20003800000 */
[----:B------:R-:W-:-:S04]  /*3ea0*/  ISETP.GT.AND P0, PT, R3, RZ, PT ;  /* 0x000000ff0300720c */ /* 0x000fc80003f04270 */
[----:B------:R-:W-:Y:S01]  /*3eb0*/  ISETP.GT.AND P1, PT, R4, RZ, P0 ;  /* 0x000000ff0400720c */ /* 0x000fe20000724270 */
[-C--:B0-----:R-:W-:Y:S02]  /*3ec0*/  IMAD R14, R9, R206.reuse, RZ ;  /* 0x000000ce090e7224 */ /* 0x081fe400078e02ff */
[----:B------:R-:W-:-:S04]  /*3ed0*/  IMAD.WIDE.U32 R12, R5, R206, R10 ;  /* 0x000000ce050c7225 */ /* 0x000fc800078e000a */
[----:B------:R-:W-:-:S04]  /*3ee0*/  IMAD R211, R5, R207, R14 ;  /* 0x000000cf05d37224 */ /* 0x000fc800078e020e */
[----:B------:R-:W-:Y:S01]  /*3ef0*/  IMAD.IADD R211, R13, 0x1, R211 ;  /* 0x000000010dd37824 */ /* 0x000fe200078e02d3 */
[----:B------:R-:W-:Y:S06]  /*3f00*/  @!P2 BRA `(.L_x_34) ;  /* 0x000000740088a947 */ /* 0x000fec0003800000 */
[----:B------:R-:W0:Y:S01]  /*3f10*/  LDC.64 R204, c[0x0][0x5b8] ;  /* 0x00016e00ffcc7b82 */ /* 0x000e220000000a00 */
[----:B------:R-:W-:-:S07]  /*3f20*/  ULDC.64 UR4, c[0x0][0x5c0] ;  /* 0x0001700000047ab9 */ /* 0x000fce0000000a00 */
[----:B------:R-:W1:Y:S08]  /*3f30*/  LDC.64 R202, c[0x0][0x5b0] ;  /* 0x00016c00ffca7b82 */ /* 0x000e700000000a00 */
[----:B------:R-:W2:Y:S01]  /*3f40*/  LDC.64 R20, c[0x0][0x5a8] ;  /* 0x00016a00ff147b82 */ /* 0x000ea20000000a00 */
[-C--:B0-----:R-:W-:Y:S02]  /*3f50*/  IMAD R8, R15, R204.reuse, RZ ;  /* 0x000000cc0f087224 */ /* 0x081fe400078e02ff */
[----:B------:R-:W-:-:S04]  /*3f60*/  IMAD.WIDE.U32 R10, R18, R204, R6 ;  /* 0x000000cc120a7225 */ /* 0x000fc800078e0006 */
[----:B------:R-:W-:Y:S02]  /*3f70*/  IMAD R205, R18, R205, R8 ;  /* 0x000000cd12cd7224 */ /* 0x000fe400078e0208 */
[----:B-1----:R-:W-:Y:S02]  /*3f80*/  IMAD R8, R9, R202, RZ ;  /* 0x000000ca09087224 */ /* 0x002fe400078e02ff */
[----:B------:R-:W-:Y:S02]  /*3f90*/  IMAD.IADD R9, R11, 0x1, R205 ;  /* 0x000000010b097824 */ /* 0x000fe400078e02cd */
[----:B------:R-:W-:Y:S02]  /*3fa0*/  IMAD R23, R5, R203, R8 ;  /* 0x000000cb05177224 */ /* 0x000fe400078e0208 */
[----:B------:R-:W-:-:S04]  /*3fb0*/  IMAD.MOV.U32 R8, RZ, RZ, R10 ;  /* 0x000000ffff087224 */ /* 0x000fc800078e000a */
[----:B------:R-:W-:-:S04]  /*3fc0*/  IMAD.WIDE.U32 R14, R5, R202, R8 ;  /* 0x000000ca050e7225 */ /* 0x000fc800078e0008 */
[----:B------:R-:W-:Y:S01]  /*3fd0*/  IMAD.IADD R13, R15, 0x1, R23 ;  /* 0x000000010f0d7824 */ /* 0x000fe200078e0217 */
[----:B--2---:R-:W-:-:S04]  /*3fe0*/  LEA R208, P2, R14, R20, 0x1 ;  /* 0x000000140ed07211 */ /* 0x004fc800078408ff */
[----:B------:R-:W-:-:S05]  /*3ff0*/  LEA.HI.X R209, R14, R21, R13, 0x1, P2 ;  /* 0x000000150ed17211 */ /* 0x000fca00010f0c0d */
[----:B------:R0:W2:Y:S01]  /*4000*/  @P1 LDG.E.LTC128B.U16 R210, desc[UR54][R208.64] ;  /* 0x00000036d0d21981 */ /* 0x0000a2000c1e1520 */
[----:B------:R-:W-:Y:S01]  /*4010*/  IMAD.WIDE.U32 R14, R5, R202, R6 ;  /* 0x000000ca050e7225 */ /* 0x000fe200078e0006 */
[----:B------:R-:W-:Y:S01]  /*4020*/  ISETP.GT.AND P3, PT, R3, 0x1, PT ;  /* 0x000000010300780c */ /* 0x000fe20003f64270 */
[----:B------:R-:W-:Y:S02]  /*4030*/  BSSY B1, `(.L_x_35) ;  /* 0x0000012000017945 */ /* 0x000fe40003800000 */
[----:B0-----:R-:W-:Y:S02]  /*4040*/  IMAD.IADD R209, R23, 0x1, R15 ;  /* 0x0000000117d17824 */ /* 0x001fe400078e020f */
[----:B------:R-:W-:Y:S01]  /*4050*/  IMAD.MOV.U32 R208, RZ, RZ, R14 ;  /* 0x000000ffffd07224 */ /* 0x000fe200078e000e */
[----:B------:R-:W-:-:S03]  /*4060*/  LEA R14, P2, R12, UR4, 0x1 ;  /* 0x000000040c0e7c11 */ /* 0x000fc6000f8408ff */
[----:B------:R-:W-:Y:S01]  /*4070*/  IMAD.WIDE.U32 R208, R18, R204, R208 ;  /* 0x000000cc12d07225 */ /* 0x000fe200078e00d0 */
[----:B------:R-:W-:Y:S02]  /*4080*/  LEA.HI.X R15, R12, UR5, R211, 0x1, P2 ;  /* 0x000000050c0f7c11 */ /* 0x000fe400090f0cd3 */
[----:B------:R-:W-:Y:S02]  /*4090*/  ISETP.GT.AND P2, PT, R4, RZ, P3 ;  /* 0x000000ff0400720c */ /* 0x000fe40001f44270 */
[----:B------:R-:W-:Y:S01]  /*40a0*/  LEA R12, P4, R208, R20, 0x1 ;  /* 0x00000014d00c7211 */ /* 0x000fe200078808ff */
[----:B--2---:R-:W-:Y:S01]  /*40b0*/  HADD2.F32 R13, -RZ, R210.H0_H0 ;  /* 0x200000d2ff0d7230 */ /* 0x004fe20000004100 */
[----:B------:R-:W-:-:S04]  /*40c0*/  PRMT R214, R210, 0x7610, R214 ;  /* 0x00007610d2d67816 */ /* 0x000fc800000000d6 */
[----:B------:R-:W-:-:S04]  /*40d0*/  FMUL R13, R13, R200 ;  /* 0x000000c80d0d7220 */ /* 0x000fc80000400000 */
[----:B------:R-:W-:Y:S01]  /*40e0*/  FFMA R13, R192, R201, R13 ;  /* 0x000000c9c00d7223 */ /* 0x000fe2000000000d */
[----:B------:R-:W-:-:S04]  /*40f0*/  IMAD.IADD R192, R205, 0x1, R209 ;  /* 0x00000001cdc07824 */ /* 0x000fc800078e02d1 */
[----:B------:R-:W-:Y:S02]  /*4100*/  F2FP.F16.F32.PACK_AB R209, RZ, R13 ;  /* 0x0000000dffd1723e */ /* 0x000fe400000000ff */
[----:B------:R-:W-:-:S03]  /*4110*/  LEA.HI.X R13, R208, R21, R192, 0x1, P4 ;  /* 0x00000015d00d7211 */ /* 0x000fc600020f0cc0 */
[----:B------:R0:W-:Y:S01]  /*4120*/  @P1 STG.E.U16 desc[UR54][R14.64], R209 ;  /* 0x000000d10e001986 */ /* 0x0001e2000c101536 */
[----:B------:R-:W-:Y:S05]  /*4130*/  @!P2 BRA `(.L_x_36) ;  /* 0x000000000004a947 */ /* 0x000fea0003800000 */
[----:B------:R1:W5:Y:S02]  /*4140*/  LDG.E.LTC128B.U16 R214, desc[UR54][R12.64+0x2] ;  /* 0x000002360cd67981 */ /* 0x000364000c1e1520 */
.L_x_36:
[----:B------:R-:W-:Y:S05]  /*4150*/  BSYNC B1 ;  /* 0x0000000000017941 */ /* 0x000fea0003800000 */
.L_x_35:
[----:B0----5:R-:W-:Y:S01]  /*4160*/  HADD2.F32 R209, -RZ, R214.H0_H0 ;  /* 0x200000d6ffd17230 */ /* 0x021fe20000004100 */
[C---:B------:R-:W-:Y:S01]  /*4170*/  SHF.L.U64.HI R211, R202.reuse, 0x3, R203 ;  /* 0x00000003cad37819 */ /* 0x040fe200000102cb */
[----:B------:R-:W-:Y:S01]  /*4180*/  IMAD.SHL.U32 R210, R202, 0x8, RZ ;  /* 0x00000008cad27824 */ /* 0x000fe200078e00ff */
[----:B------:R-:W-:Y:S02]  /*4190*/  ISETP.GT.AND P1, PT, R4, 0x8, P0 ;  /* 0x000000080400780c */ /* 0x000fe40000724270 */
[----:B------:R-:W-:Y:S01]  /*41a0*/  FMUL R192, R209, R200 ;  /* 0x000000c8d1c07220 */ /* 0x000fe20000400000 */
[----:B------:R-:W-:-:S04]  /*41b0*/  IMAD.WIDE.U32 R212, R5, R202, R210 ;  /* 0x000000ca05d47225 */ /* 0x000fc800078e00d2 */
[----:B------:R-:W-:Y:S01]  /*41c0*/  FFMA R192, R193, R201, R192 ;  /* 0x000000c9c1c07223 */ /* 0x000fe200000000c0 */
[----:B------:R-:W-:Y:S01]  /*41d0*/  IMAD.IADD R215, R23, 0x1, R213 ;  /* 0x0000000117d77824 */ /* 0x000fe200078e02d5 */
[----:B------:R-:W-:-:S03]  /*41e0*/  IADD3 R193, P4, R10, R212, RZ ;  /* 0x000000d40ac17210 */ /* 0x000fc60007f9e0ff */
[----:B------:R-:W-:Y:S02]  /*41f0*/  F2FP.F16.F32.PACK_AB R209, RZ, R192 ;  /* 0x000000c0ffd1723e */ /* 0x000fe400000000ff */
[----:B------:R-:W-:Y:S01]  /*4200*/  IMAD.X R208, R215, 0x1, R9, P4 ;  /* 0x00000001d7d07824 */ /* 0x000fe200020e0609 */
[----:B------:R-:W-:Y:S02]  /*4210*/  LEA R192, P4, R193, R20, 0x1 ;  /* 0x00000014c1c07211 */ /* 0x000fe400078808ff */
[----:B------:R-:W-:Y:S02]  /*4220*/  PRMT R216, R209, 0x7610, R216 ;  /* 0x00007610d1d87816 */ /* 0x000fe400000000d8 */
[----:B------:R-:W-:-:S03]  /*4230*/  LEA.HI.X R193, R193, R21, R208, 0x1, P4 ;  /* 0x00000015c1c17211 */ /* 0x000fc600020f0cd0 */
[----:B------:R0:W-:Y:S04]  /*4240*/  @P2 STG.E.U16 desc[UR54][R14.64+0x2], R216 ;  /* 0x000002d80e002986 */ /* 0x0001e8000c101536 */
[----:B------:R2:W3:Y:S01]  /*4250*/  @P1 LDG.E.LTC128B.U16 R214, desc[UR54][R192.64] ;  /* 0x00000036c0d61981 */ /* 0x0004e2000c1e1520 */
[C---:B------:R-:W-:Y:S01]  /*4260*/  IMAD.SHL.U32 R219, R206.reuse, 0x10, RZ ;  /* 0x00000010cedb7824 */ /* 0x040fe200078e00ff */
[----:B------:R-:W-:Y:S01]  /*4270*/  SHF.L.U64.HI R218, R206, 0x4, R207 ;  /* 0x00000004ceda7819 */ /* 0x000fe200000102cf */
[----:B------:R-:W-:Y:S01]  /*4280*/  BSSY B1, `(.L_x_37) ;  /* 0x0000011000017945 */ /* 0x000fe20003800000 */
[----:B--2---:R-:W-:-:S05]  /*4290*/  IADD3 R192, P2, R6, R212, RZ ;  /* 0x000000d406c07210 */ /* 0x004fca0007f5e0ff */
[----:B------:R-:W-:Y:S02]  /*42a0*/  IMAD.X R193, R7, 0x1, R215, P2 ;  /* 0x0000000107c17824 */ /* 0x000fe400010e06d7 */
[----:B------:R-:W-:-:S03]  /*42b0*/  IMAD.WIDE.U32 R192, R18, R204, R192 ;  /* 0x000000cc12c07225 */ /* 0x000fc600078e00c0 */
[----:B------:R-:W-:Y:S01]  /*42c0*/  LEA R208, P2, R192, R20, 0x1 ;  /* 0x00000014c0d07211 */ /* 0x000fe200078408ff */
[----:B---3--:R-:W-:-:S05]  /*42d0*/  HADD2.F32 R209, -RZ, R214.H0_H0 ;  /* 0x200000d6ffd17230 */ /* 0x008fca0000004100 */
[----:B------:R-:W-:-:S04]  /*42e0*/  FMUL R209, R209, R200 ;  /* 0x000000c8d1d17220 */ /* 0x000fc80000400000 */
[----:B------:R-:W-:Y:S01]  /*42f0*/  FFMA R194, R194, R201, R209 ;  /* 0x000000c9c2c27223 */ /* 0x000fe200000000d1 */
[----:B------:R-:W-:-:S04]  /*4300*/  IMAD.IADD R209, R205, 0x1, R193 ;  /* 0x00000001cdd17824 */ /* 0x000fc800078e02c1 */
[----:B------:R-:W-:Y:S02]  /*4310*/  F2FP.F16.F32.PACK_AB R194, RZ, R194 ;  /* 0x000000c2ffc2723e */ /* 0x000fe400000000ff */
[----:B------:R-:W-:Y:S02]  /*4320*/  LEA.HI.X R209, R192, R21, R209, 0x1, P2 ;  /* 0x00000015c0d17211 */ /* 0x000fe400010f0cd1 */
[----:B------:R-:W-:Y:S02]  /*4330*/  IADD3 R192, P4, R219, R14, RZ ;  /* 0x0000000edbc07210 */ /* 0x000fe40007f9e0ff */
[----:B------:R-:W-:-:S03]  /*4340*/  ISETP.GT.AND P2, PT, R4, 0x8, P3 ;  /* 0x000000080400780c */ /* 0x000fc60001f44270 */
[----:B------:R-:W-:-:S05]  /*4350*/  IMAD.X R193, R218, 0x1, R15, P4 ;  /* 0x00000001dac17824 */ /* 0x000fca00020e060f */
[----:B------:R0:W-:Y:S05]  /*4360*/  @P1 STG.E.U16 desc[UR54][R192.64], R194 ;  /* 0x000000c2c0001986 */ /* 0x0001ea000c101536 */
[----:B------:R-:W-:Y:S05]  /*4370*/  @!P2 BRA `(.L_x_38) ;  /* 0x000000000004a947 */ /* 0x000fea0003800000 */
[----:B------:R2:W5:Y:S02]  /*4380*/  LDG.E.LTC128B.U16 R214, desc[UR54][R208.64+0x2] ;  /* 0x00000236d0d67981 */ /* 0x000564000c1e1520 */
.L_x_38:
[----:B------:R-:W-:Y:S05]  /*4390*/  BSYNC B1 ;  /* 0x0000000000017941 */ /* 0x000fea0003800000 */
.L_x_37:
[----:B-----5:R-:W-:Y:S01]  /*43a0*/  HADD2.F32 R217, -RZ, R214.H0_H0 ;  /* 0x200000d6ffd97230 */ /* 0x020fe20000004100 */
[----:B------:R-:W-:Y:S01]  /*43b0*/  ISETP.GT.AND P1, PT, R3, 0x8, PT ;  /* 0x000000080300780c */ /* 0x000fe20003f24270 */
[----:B------:R-:W-:Y:S03]  /*43c0*/  BSSY B1, `(.L_x_39) ;  /* 0x0000008000017945 */ /* 0x000fe60003800000 */
[----:B0-----:R-:W-:Y:S01]  /*43d0*/  FMUL R194, R217, R200 ;  /* 0x000000c8d9c27220 */ /* 0x001fe20000400000 */
[----:B------:R-:W-:-:S03]  /*43e0*/  ISETP.GT.AND P4, PT, R4, RZ, P1 ;  /* 0x000000ff0400720c */ /* 0x000fc60000f84270 */
[----:B------:R-:W-:-:S05]  /*43f0*/  FFMA R194, R195, R201, R194 ;  /* 0x000000c9c3c27223 */ /* 0x000fca00000000c2 */
[----:B------:R-:W-:-:S05]  /*4400*/  F2FP.F16.F32.PACK_AB R194, RZ, R194 ;  /* 0x000000c2ffc2723e */ /* 0x000fca00000000ff */
[----:B------:R0:W-:Y:S01]  /*4410*/  @P2 STG.E.U16 desc[UR54][R192.64+0x2], R194 ;  /* 0x000002c2c0002986 */ /* 0x0001e2000c101536 */
[----:B------:R-:W-:Y:S05]  /*4420*/  @!P4 BRA `(.L_x_40) ;  /* 0x000000000004c947 */ /* 0x000fea0003800000 */
[----:B------:R3:W5:Y:S02]  /*4430*/  LDG.E.LTC128B.U16 R214, desc[UR54][R12.64+0x10] ;  /* 0x000010360cd67981 */ /* 0x000764000c1e1520 */
.L_x_40:
[----:B------:R-:W-:Y:S05]  /*4440*/  BSYNC B1 ;  /* 0x0000000000017941 */ /* 0x000fea0003800000 */
.L_x_39:
[----:B-----5:R-:W-:Y:S01]  /*4450*/  HADD2.F32 R195, -RZ, R214.H0_H0 ;  /* 0x200000d6ffc37230 */ /* 0x020fe20000004100 */
[----:B------:R-:W-:Y:S01]  /*4460*/  ISETP.GT.AND P2, PT, R3, 0x9, PT ;  /* 0x000000090300780c */ /* 0x000fe20003f44270 */
[----:B------:R-:W-:Y:S03]  /*4470*/  BSSY B1, `(.L_x_41) ;  /* 0x0000008000017945 */ /* 0x000fe60003800000 */
[----:B------:R-:W-:Y:S01]  /*4480*/  FMUL R195, R195, R200 ;  /* 0x000000c8c3c37220 */ /* 0x000fe20000400000 */
[----:B------:R-:W-:-:S03]  /*4490*/  ISETP.GT.AND P5, PT, R4, RZ, P2 ;  /* 0x000000ff0400720c */ /* 0x000fc600017a4270 */
[----:B------:R-:W-:-:S05]  /*44a0*/  FFMA R195, R196, R201, R195 ;  /* 0x000000c9c4c37223 */ /* 0x000fca00000000c3 */
[----:B------:R-:W-:-:S05]  /*44b0*/  F2FP.F16.F32.PACK_AB R195, RZ, R195 ;  /* 0x000000c3ffc3723e */ /* 0x000fca00000000ff */
[----:B------:R4:W-:Y:S01]  /*44c0*/  @P4 STG.E.U16 desc[UR54][R14.64+0x10], R195 ;  /* 0x000010c30e004986 */ /* 0x0009e2000c101536 */
[----:B------:R-:W-:Y:S05]  /*44d0*/  @!P5 BRA `(.L_x_42) ;  /* 0x000000000004d947 */ /* 0x000fea0003800000 */
[----:B------:R0:W5:Y:S02]  /*44e0*/  LDG.E.LTC128B.U16 R214, desc[UR54][R12.64+0x12] ;  /* 0x000012360cd67981 */ /* 0x000164000c1e1520 */
.L_x_42:
[----:B------:R-:W-:Y:S05]  /*44f0*/  BSYNC B1 ;  /* 0x0000000000017941 */ /* 0x000fea0003800000 */
.L_x_41:
[----:B----45:R-:W-:Y:S01]  /*4500*/  HADD2.F32 R195, -RZ, R214.H0_H0 ;  /* 0x200000d6ffc37230 */ /* 0x030fe20000004100 */
[----:B------:R-:W-:Y:S01]  /*4510*/  ISETP.GT.AND P4, PT, R4, 0x8, P1 ;  /* 0x000000080400780c */ /* 0x000fe20000f84270 */
[----:B------:R-:W-:Y:S01]  /*4520*/  BSSY B1, `(.L_x_43) ;  /* 0x0000008000017945 */ /* 0x000fe20003800000 */
[----:B------:R-:W-:Y:S02]  /*4530*/  PRMT R196, R214, 0x7610, R196 ;  /* 0x00007610d6c47816 */ /* 0x000fe400000000c4 */
[----:B0-----:R-:W-:-:S04]  /*4540*/  FMUL R194, R195, R200 ;  /* 0x000000c8c3c27220 */ /* 0x001fc80000400000 */
[----:B------:R-:W-:-:S05]  /*4550*/  FFMA R194, R197, R201, R194 ;  /* 0x000000c9c5c27223 */ /* 0x000fca00000000c2 */
[----:B------:R-:W-:-:S05]  /*4560*/  F2FP.F16.F32.PACK_AB R194, RZ, R194 ;  /* 0x000000c2ffc2723e */ /* 0x000fca00000000ff */
[----:B------:R0:W-:Y:S01]  /*4570*/  @P5 STG.E.U16 desc[UR54][R14.64+0x12], R194 ;  /* 0x000012c20e005986 */ /* 0x0001e2000c101536 */
[----:B------:R-:W-:Y:S05]  /*4580*/  @!P4 BRA `(.L_x_44) ;  /* 0x000000000004c947 */ /* 0x000fea0003800000 */
[----:B------:R4:W5:Y:S02]  /*4590*/  LDG.E.LTC128B.U16 R196, desc[UR54][R208.64+0x10] ;  /* 0x00001036d0c47981 */ /* 0x000964000c1e1520 */
.L_x_44:
[----:B------:R-:W-:Y:S05]  /*45a0*/  BSYNC B1 ;  /* 0x0000000000017941 */ /* 0x000fea0003800000 */
.L_x_43:
[----:B-----5:R-:W-:Y:S01]  /*45b0*/  HADD2.F32 R195, -RZ, R196.H0_H0 ;  /* 0x200000c4ffc37230 */ /* 0x020fe20000004100 */
[----:B------:R-:W-:Y:S01]  /*45c0*/  ISETP.GT.AND P5, PT, R4, 0x8, P2 ;  /* 0x000000080400780c */ /* 0x000fe200017a4270 */
[----:B------:R-:W-:Y:S03]  /*45d0*/  BSSY B1, `(.L_x_45) ;  /* 0x0000007000017945 */ /* 0x000fe60003800000 */
[----:B------:R-:W-:-:S04]  /*45e0*/  FMUL R195, R195, R200 ;  /* 0x000000c8c3c37220 */ /* 0x000fc80000400000 */
[----:B------:R-:W-:-:S05]  /*45f0*/  FFMA R195, R198, R201, R195 ;  /* 0x000000c9c6c37223 */ /* 0x000fca00000000c3 */
[----:B------:R-:W-:-:S05]  /*4600*/  F2FP.F16.F32.PACK_AB R195, RZ, R195 ;  /* 0x000000c3ffc3723e */ /* 0x000fca00000000ff */
[----:B------:R0:W-:Y:S01]  /*4610*/  @P4 STG.E.U16 desc[UR54][R192.64+0x10], R195 ;  /* 0x000010c3c0004986 */ /* 0x0001e2000c101536 */
[----:B------:R-:W-:Y:S05]  /*4620*/  @!P5 BRA `(.L_x_46) ;  /* 0x000000000004d947 */ /* 0x000fea0003800000 */
[----:B------:R0:W5:Y:S02]  /*4630*/  LDG.E.LTC128B.U16 R196, desc[UR54][R208.64+0x12] ;  /* 0x00001236d0c47981 */ /* 0x000164000c1e1520 */
.L_x_46:
[----:B------:R-:W-:Y:S05]  /*4640*/  BSYNC B1 ;  /* 0x0000000000017941 */ /* 0x000fea0003800000 */
.L_x_45:
[----:B-----5:R-:W-:Y:S01]  /*4650*/  HADD2.F32 R11, -RZ, R196.H0_H0 ;  /* 0x200000c4ff0b7230 */ /* 0x020fe20000004100 */
[----:B------:R-:W-:Y:S01]  /*4660*/  ISETP.GT.AND P4, PT, R4, 0x80, P0 ;  /* 0x000000800400780c */ /* 0x000fe20000784270 */
[----:B------:R-:W-:Y:S02]  /*4670*/  IMAD.MOV.U32 R214, RZ, RZ, R212 ;  /* 0x000000ffffd67224 */ /* 0x000fe400078e00d4 */
[----:B------:R-:W-:Y:S02]  /*4680*/  IMAD R203, R203, 0x78, RZ ;  /* 0x00000078cbcb7824 */ /* 0x000fe400078e02ff */
[----:B------:R-:W-:Y:S01]  /*4690*/  FMUL R8, R11, R200 ;  /* 0x000000c80b087220 */ /* 0x000fe20000400000 */
[----:B------:R-:W-:-:S04]  /*46a0*/  IMAD.WIDE.U32 R214, R202, 0x78, R214 ;  /* 0x00000078cad67825 */ /* 0x000fc800078e00d6 */
[----:B------:R-:W-:-:S05]  /*46b0*/  FFMA R8, R199, R201, R8 ;  /* 0x000000c9c7087223 */ /* 0x000fca0000000008 */
[----:B------:R-:W-:-:S04]  /*46c0*/  F2FP.F16.F32.PACK_AB R8, RZ, R8 ;  /* 0x00000008ff08723e */ /* 0x000fc800000000ff */
[----:B0-----:R-:W-:Y:S01]  /*46d0*/  PRMT R195, R8, 0x7610, R195 ;  /* 0x0000761008c37816 */ /* 0x001fe200000000c3 */
[----:B------:R-:W-:-:S04]  /*46e0*/  IMAD.IADD R8, R215, 0x1, R203 ;  /* 0x00000001d7087824 */ /* 0x000fc800078e02cb */
[----:B------:R0:W-:Y:S01]  /*46f0*/  @P5 STG.E.U16 desc[UR54][R192.64+0x12], R195 ;  /* 0x000012c3c0005986 */ /* 0x0001e2000c101536 */
[----:B------:R-:W-:-:S05]  /*4700*/  IADD3 R11, P5, R10, R214, RZ ;  /* 0x000000d60a0b7210 */ /* 0x000fca0007fbe0ff */
[----:B------:R-:W-:Y:S01]  /*4710*/  IMAD.X R198, R8, 0x1, R9, P5 ;  /* 0x0000000108c67824 */ /* 0x000fe200028e0609 */
[----:B------:R-:W-:-:S04]  /*4720*/  LEA R194, P5, R11, R20, 0x1 ;  /* 0x000000140bc27211 */ /* 0x000fc800078a08ff */
[----:B0-----:R-:W-:Y:S02]  /*4730*/  LEA.HI.X R195, R11, R21, R198, 0x1, P5 ;  /* 0x000000150bc37211 */ /* 0x001fe400028f0cc6 */
[----:B------:R-:W-:-:S06]  /*4740*/  PRMT R11, R196, 0x7610, R11 ;  /* 0x00007610c40b7816 */ /* 0x000fcc000000000b */
[----:B------:R0:W2:Y:S01]  /*4750*/  @P4 LDG.E.LTC128B.U16 R11, desc[UR54][R194.64] ;  /* 0x00000036c20b4981 */ /* 0x0000a2000c1e1520 */
[----:B------:R-:W-:Y:S01]  /*4760*/  IMAD R207, R207, 0xf0, RZ ;  /* 0x000000f0cfcf7824 */ /* 0x000fe200078e02ff */
[----:B------:R-:W-:Y:S01]  /*4770*/  BSSY B1, `(.L_x_47) ;  /* 0x0000019000017945 */ /* 0x000fe20003800000 */
[----:B0-----:R-:W-:-:S04]  /*4780*/  IMAD.WIDE.U32 R194, R206, 0xf0, R192 ;  /* 0x000000f0cec27825 */ /* 0x001fc800078e00c0 */
[----:B------:R-:W-:Y:S02]  /*4790*/  @P4 IMAD.MOV.U32 R196, RZ, RZ, R194 ;  /* 0x000000ffffc44224 */ /* 0x000fe400078e00c2 */
[----:B--2---:R-:W-:-:S05]  /*47a0*/  HADD2.F32 R197, -RZ, R11.H0_H0 ;  /* 0x2000000bffc57230 */ /* 0x004fca0000004100 */
[----:B------:R-:W-:-:S04]  /*47b0*/  FMUL R197, R197, R200 ;  /* 0x000000c8c5c57220 */ /* 0x000fc80000400000 */
[----:B------:R-:W-:-:S05]  /*47c0*/  FFMA R197, R184, R201, R197 ;  /* 0x000000c9b8c57223 */ /* 0x000fca00000000c5 */
[----:B------:R-:W-:-:S04]  /*47d0*/  F2FP.F16.F32.PACK_AB R197, RZ, R197 ;  /* 0x000000c5ffc5723e */ /* 0x000fc800000000ff */
[----:B------:R-:W-:Y:S01]  /*47e0*/  PRMT R199, R197, 0x7610, R199 ;  /* 0x00007610c5c77816 */ /* 0x000fe200000000c7 */
[----:B------:R-:W-:-:S05]  /*47f0*/  IMAD.IADD R197, R195, 0x1, R207 ;  /* 0x00000001c3c57824 */ /* 0x000fca00078e02cf */
[----:B------:R0:W-:Y:S02]  /*4800*/  @P4 STG.E.U16 desc[UR54][R196.64], R199 ;  /* 0x000000c7c4004986 */ /* 0x0001e4000c101536 */
[----:B0-----:R-:W-:-:S04]  /*4810*/  IMAD.WIDE.U32 R198, R202, 0x78, R210 ;  /* 0x00000078cac67825 */ /* 0x001fc800078e00d2 */
[----:B------:R-:W-:Y:S02]  /*4820*/  IMAD.IADD R199, R203, 0x1, R199 ;  /* 0x00000001cbc77824 */ /* 0x000fe400078e02c7 */
[----:B------:R-:W-:-:S03]  /*4830*/  IMAD.WIDE.U32 R212, R5, R202, R198 ;  /* 0x000000ca05d47225 */ /* 0x000fc600078e00c6 */
[----:B------:R-:W-:-:S04]  /*4840*/  IADD3 R216, P4, R6, R212, RZ ;  /* 0x000000d406d87210 */ /* 0x000fc80007f9e0ff */
[----:B------:R-:W-:-:S03]  /*4850*/  IADD3.X R217, R7, R23, R213, P4, !PT ;  /* 0x0000001707d97210 */ /* 0x000fc600027fe4d5 */
[----:B------:R-:W-:-:S04]  /*4860*/  IMAD.WIDE.U32 R216, R18, R204, R216 ;  /* 0x000000cc12d87225 */ /* 0x000fc800078e00d8 */
[----:B------:R-:W-:Y:S01]  /*4870*/  IMAD.IADD R184, R205, 0x1, R217 ;  /* 0x00000001cdb87824 */ /* 0x000fe200078e02d9 */
[----:B------:R-:W-:-:S04]  /*4880*/  LEA R212, P4, R216, R20, 0x1 ;  /* 0x00000014d8d47211 */ /* 0x000fc800078808ff */
[----:B------:R-:W-:Y:S02]  /*4890*/  LEA.HI.X R213, R216, R21, R184, 0x1, P4 ;  /* 0x00000015d8d57211 */ /* 0x000fe400020f0cb8 */
[----:B------:R-:W-:-:S04]  /*48a0*/  IADD3 R10, P4, P5, R10, R214, R210 ;  /* 0x000000d60a0a7210 */ /* 0x000fc80007d9e0d2 */
[----:B------:R-:W-:Y:S02]  /*48b0*/  IADD3.X R214, R9, R8, R211, P4, P5 ;  /* 0x0000000809d67210 */ /* 0x000fe400027ea4d3 */
[----:B------:R-:W-:Y:S02]  /*48c0*/  ISETP.GT.AND P4, PT, R4, 0x80, P3 ;  /* 0x000000800400780c */ /* 0x000fe40001f84270 */
[----:B------:R-:W-:-:S11]  /*48d0*/  IADD3 R8, P5, R210, R198, RZ ;  /* 0x000000c6d2087210 */ /* 0x000fd60007fbe0ff */
[----:B------:R-:W-:Y:S05]  /*48e0*/  @!P4 BRA `(.L_x_48) ;  /* 0x000000000004c947 */ /* 0x000fea0003800000 */
[----:B------:R0:W5:Y:S02]  /*48f0*/  LDG.E.LTC128B.U16 R11, desc[UR54][R212.64+0x2] ;  /* 0x00000236d40b7981 */ /* 0x000164000c1e1520 */
.L_x_48:
[----:B------:R-:W-:Y:S05]  /*4900*/  BSYNC B1 ;  /* 0x0000000000017941 */ /* 0x000fea0003800000 */
.L_x_47:
[----:B-----5:R-:W-:Y:S01]  /*4910*/  HADD2.F32 R9, -RZ, R11.H0_H0 ;  /* 0x2000000bff097230 */ /* 0x020fe20000004100 */
[----:B------:R-:W-:Y:S01]  /*4920*/  ISETP.GT.AND P0, PT, R4, 0x88, P0 ;  /* 0x000000880400780c */ /* 0x000fe20000704270 */
[----:B------:R-:W-:Y:S03]  /*4930*/  BSSY B1, `(.L_x_49) ;  /* 0x000000f000017945 */ /* 0x000fe60003800000 */
[----:B------:R-:W-:Y:S01]  /*4940*/  FMUL R184, R9, R200 ;  /* 0x000000c809b87220 */ /* 0x000fe20000400000 */
[----:B------:R-:W-:-:S03]  /*4950*/  IMAD.X R9, R199, 0x1, R211, P5 ;  /* 0x00000001c7097824 */ /* 0x000fc600028e06d3 */
[----:B------:R-:W-:Y:S01]  /*4960*/  FFMA R184, R185, R201, R184 ;  /* 0x000000c9b9b87223 */ /* 0x000fe200000000b8 */
[----:B------:R-:W-:-:S04]  /*4970*/  IMAD.WIDE.U32 R202, R5, R202, R8 ;  /* 0x000000ca05ca7225 */ /* 0x000fc800078e0008 */
[----:B------:R-:W-:Y:S01]  /*4980*/  F2FP.F16.F32.PACK_AB R184, RZ, R184 ;  /* 0x000000b8ffb8723e */ /* 0x000fe200000000ff */
[----:B------:R-:W-:Y:S01]  /*4990*/  @P4 IMAD.MOV.U32 R185, RZ, RZ, R197 ;  /* 0x000000ffffb94224 */ /* 0x000fe200078e00c5 */
[----:B------:R-:W-:Y:S02]  /*49a0*/  IADD3 R8, P5, R6, R202, RZ ;  /* 0x000000ca06087210 */ /* 0x000fe40007fbe0ff */
[----:B------:R-:W-:Y:S01]  /*49b0*/  PRMT R5, R184, 0x7610, R5 ;  /* 0x00007610b8057816 */ /* 0x000fe20000000005 */
[----:B------:R-:W-:-:S05]  /*49c0*/  @P4 IMAD.MOV.U32 R184, RZ, RZ, R194 ;  /* 0x000000ffffb84224 */ /* 0x000fca00078e00c2 */
[----:B------:R2:W-:Y:S02]  /*49d0*/  @P4 STG.E.U16 desc[UR54][R184.64+0x2], R5 ;  /* 0x00000205b8004986 */ /* 0x0005e4000c101536 */
[----:B--2---:R-:W-:-:S04]  /*49e0*/  LEA R184, P4, R10, R20, 0x1 ;  /* 0x000000140ab87211 */ /* 0x004fc800078808ff */
[----:B------:R-:W-:Y:S01]  /*49f0*/  LEA.HI.X R185, R10, R21, R214, 0x1, P4 ;  /* 0x000000150ab97211 */ /* 0x000fe200020f0cd6 */
[----:B------:R-:W-:Y:S08]  /*4a00*/  @!P0 BRA `(.L_x_50) ;  /* 0x0000000000048947 */ /* 0x000ff00003800000 */
[----:B------:R2:W5:Y:S02]  /*4a10*/  LDG.E.LTC128B.U16 R11, desc[UR54][R184.64] ;  /* 0x00000036b80b7981 */ /* 0x000564000c1e1520 */
.L_x_50:
[----:B------:R-:W-:Y:S05]  /*4a20*/  BSYNC B1 ;  /* 0x0000000000017941 */ /* 0x000fea0003800000 */
.L_x_49:
[----:B-----5:R-:W-:Y:S01]  /*4a30*/  HADD2.F32 R5, -RZ, R11.H0_H0 ;  /* 0x2000000bff057230 */ /* 0x020fe20000004100 */
[----:B------:R-:W-:Y:S01]  /*4a40*/  IADD3 R6, P4, R219, R194, RZ ;  /* 0x000000c2db067210 */ /* 0x000fe20007f9e0ff */
[----:B------:R-:W-:Y:S01]  /*4a50*/  BSSY B1, `(.L_x_51) ;  /* 0x000000e000017945 */ /* 0x000fe20003800000 */
[----:B------:R-:W-:Y:S02]  /*4a60*/  IADD3.X R9, R7, R23, R203, P5, !PT ;  /* 0x0000001707097210 */ /* 0x000fe40002ffe4cb */
[----:B------:R-:W-:Y:S01]  /*4a70*/  FMUL R5, R5, R200 ;  /* 0x000000c805057220 */ /* 0x000fe20000400000 */
[----:B------:R-:W-:Y:S01]  /*4a80*/  IMAD.X R7, R197, 0x1, R218, P4 ;  /* 0x00000001c5077824 */ /* 0x000fe200020e06da */
[----:B------:R-:W-:Y:S01]  /*4a90*/  ISETP.GT.AND P3, PT, R4, 0x88, P3 ;  /* 0x000000880400780c */ /* 0x000fe20001f64270 */
[----:B------:R-:W-:-:S04]  /*4aa0*/  IMAD.WIDE.U32 R8, R18, R204, R8 ;  /* 0x000000cc12087225 */ /* 0x000fc800078e0008 */
[----:B------:R-:W-:Y:S01]  /*4ab0*/  FFMA R5, R186, R201, R5 ;  /* 0x000000c9ba057223 */ /* 0x000fe20000000005 */
[----:B------:R-:W-:Y:S01]  /*4ac0*/  IMAD.IADD R205, R205, 0x1, R9 ;  /* 0x00000001cdcd7824 */ /* 0x000fe200078e0209 */
[----:B------:R-:W-:-:S03]  /*4ad0*/  LEA R20, P5, R8, R20, 0x1 ;  /* 0x0000001408147211 */ /* 0x000fc600078a08ff */
[----:B------:R-:W-:Y:S02]  /*4ae0*/  F2FP.F16.F32.PACK_AB R5, RZ, R5 ;  /* 0x00000005ff05723e */ /* 0x000fe400000000ff */
[----:B------:R-:W-:-:S03]  /*4af0*/  LEA.HI.X R21, R8, R21, R205, 0x1, P5 ;  /* 0x0000001508157211 */ /* 0x000fc600028f0ccd */
[----:B------:R0:W-:Y:S01]  /*4b00*/  @P0 STG.E.U16 desc[UR54][R6.64], R5 ;  /* 0x0000000506000986 */ /* 0x0001e2000c101536 */
[----:B------:R-:W-:Y:S05]  /*4b10*/  @!P3 BRA `(.L_x_52) ;  /* 0x000000000004b947 */ /* 0x000fea0003800000 */
[----:B------:R0:W5:Y:S02]  /*4b20*/  LDG.E.LTC128B.U16 R11, desc[UR54][R20.64+0x2] ;  /* 0x00000236140b7981 */ /* 0x000164000c1e1520 */
.L_x_52:
[----:B------:R-:W-:Y:S05]  /*4b30*/  BSYNC B1 ;  /* 0x0000000000017941 */ /* 0x000fea0003800000 */
.L_x_51:
[----:B0----5:R-:W-:Y:S01]  /*4b40*/  HADD2.F32 R5, -RZ, R11.H0_H0 ;  /* 0x2000000bff057230 */ /* 0x021fe20000004100 */
        /* <DEDUP_REMOVED lines=8> */
.L_x_54:
[----:B------:R-:W-:Y:S05]  /*4bd0*/  BSYNC B1 ;  /* 0x0000000000017941 */ /* 0x000fea0003800000 */
.L_x_53:
[----:B-----5:R-:W-:Y:S01]  /*4be0*/  HADD2.F32 R5, -RZ, R11.H0_H0 ;  /* 0x2000000bff057230 */ /* 0x020fe20000004100 */
[----:B------:R-:W-:Y:S01]  /*4bf0*/  ISETP.GT.AND P3, PT, R4, 0x80, P2 ;  /* 0x000000800400780c */ /* 0x000fe20001764270 */
[----:B0-----:R-:W-:Y:S01]  /*4c00*/  @P0 IMAD.MOV.U32 R8, RZ, RZ, R194 ;  /* 0x000000ffff080224 */ /* 0x001fe200078e00c2 */
[----:B------:R-:W-:Y:S01]  /*4c10*/  BSSY B1, `(.L_x_55) ;  /* 0x0000008000017945 */ /* 0x000fe20003800000 */
[----:B------:R-:W-:Y:S02]  /*4c20*/  @P0 IMAD.MOV.U32 R9, RZ, RZ, R197 ;  /* 0x000000ffff090224 */ /* 0x000fe400078e00c5 */
[----:B------:R-:W-:-:S04]  /*4c30*/  FMUL R5, R5, R200 ;  /* 0x000000c805057220 */ /* 0x000fc80000400000 */
[----:B------:R-:W-:-:S05]  /*4c40*/  FFMA R5, R188, R201, R5 ;  /* 0x000000c9bc057223 */ /* 0x000fca0000000005 */
[----:B------:R-:W-:-:S05]  /*4c50*/  F2FP.F16.F32.PACK_AB R5, RZ, R5 ;  /* 0x00000005ff05723e */ /* 0x000fca00000000ff */
[----:B------:R0:W-:Y:S01]  /*4c60*/  @P0 STG.E.U16 desc[UR54][R8.64+0x10], R5 ;  /* 0x0000100508000986 */ /* 0x0001e2000c101536 */
[----:B------:R-:W-:Y:S05]  /*4c70*/  @!P3 BRA `(.L_x_56) ;  /* 0x000000000004b947 */ /* 0x000fea0003800000 */
[----:B------:R0:W5:Y:S02]  /*4c80*/  LDG.E.LTC128B.U16 R11, desc[UR54][R212.64+0x12] ;  /* 0x00001236d40b7981 */ /* 0x000164000c1e1520 */
.L_x_56:
[----:B------:R-:W-:Y:S05]  /*4c90*/  BSYNC B1 ;  /* 0x0000000000017941 */ /* 0x000fea0003800000 */
.L_x_55:
[----:B0----5:R-:W-:Y:S01]  /*4ca0*/  HADD2.F32 R5, -RZ, R11.H0_H0 ;  /* 0x2000000bff057230 */ /* 0x021fe20000004100 */
[----:B------:R-:W-:Y:S01]  /*4cb0*/  ISETP.GT.AND P1, PT, R4, 0x88, P1 ;  /* 0x000000880400780c */ /* 0x000fe20000f24270 */
[----:B------:R-:W-:Y:S01]  /*4cc0*/  @P3 IMAD.MOV.U32 R195, RZ, RZ, R197 ;  /* 0x000000ffffc33224 */ /* 0x000fe200078e00c5 */
[----:B------:R-:W-:Y:S02]  /*4cd0*/  BSSY B1, `(.L_x_57) ;  /* 0x0000007000017945 */ /* 0x000fe40003800000 */
[----:B------:R-:W-:-:S04]  /*4ce0*/  FMUL R8, R5, R200 ;  /* 0x000000c805087220 */ /* 0x000fc80000400000 */
[----:B------:R-:W-:-:S05]  /*4cf0*/  FFMA R8, R189, R201, R8 ;  /* 0x000000c9bd087223 */ /* 0x000fca0000000008 */
[----:B------:R-:W-:-:S05]  /*4d00*/  F2FP.F16.F32.PACK_AB R8, RZ, R8 ;  /* 0x00000008ff08723e */ /* 0x000fca00000000ff */
[----:B------:R0:W-:Y:S01]  /*4d10*/  @P3 STG.E.U16 desc[UR54][R194.64+0x12], R8 ;  /* 0x00001208c2003986 */ /* 0x0001e2000c101536 */
[----:B------:R-:W-:Y:S05]  /*4d20*/  @!P1 BRA `(.L_x_58) ;  /* 0x0000000000049947 */ /* 0x000fea0003800000 */
[----:B------:R0:W5:Y:S02]  /*4d30*/  LDG.E.LTC128B.U16 R11, desc[UR54][R20.64+0x10] ;  /* 0x00001036140b7981 */ /* 0x000164000c1e1520 */
.L_x_58:
[----:B------:R-:W-:Y:S05]  /*4d40*/  BSYNC B1 ;  /* 0x0000000000017941 */ /* 0x000fea0003800000 */
.L_x_57:
        /* <DEDUP_REMOVED lines=9> */
.L_x_60:
[----:B------:R-:W-:Y:S05]  /*4de0*/  BSYNC B1 ;  /* 0x0000000000017941 */ /* 0x000fea0003800000 */
.L_x_59:
[----:B0----5:R-:W-:Y:S01]  /*4df0*/  HADD2.F32 R5, -RZ, R11.H0_H0 ;  /* 0x2000000bff057230 */ /* 0x021fe20000004100 */
        /* <DEDUP_REMOVED lines=9> */
.L_x_62:
[----:B------:R-:W-:Y:S05]  /*4e90*/  BSYNC B1 ;  /* 0x0000000000017941 */ /* 0x000fea0003800000 */
.L_x_61:
        /* <DEDUP_REMOVED lines=10> */
.L_x_64:
[----:B------:R-:W-:Y:S05]  /*4f40*/  BSYNC B1 ;  /* 0x0000000000017941 */ /* 0x000fea0003800000 */
.L_x_63:
        /* <DEDUP_REMOVED lines=9> */
.L_x_66:
[----:B------:R-:W-:Y:S05]  /*4fe0*/  BSYNC B1 ;  /* 0x0000000000017941 */ /* 0x000fea0003800000 */
.L_x_65:
        /* <DEDUP_REMOVED lines=9> */
.L_x_68:
[----:B------:R-:W-:Y:S05]  /*5080*/  BSYNC B1 ;  /* 0x0000000000017941 */ /* 0x000fea0003800000 */
.L_x_67:
        /* <DEDUP_REMOVED lines=10> */
.L_x_70:
[----:B------:R-:W-:Y:S05]  /*5130*/  BSYNC B1 ;  /* 0x0000000000017941 */ /* 0x000fea0003800000 */
.L_x_69:
        /* <DEDUP_REMOVED lines=10> */
.L_x_72:
[----:B------:R-:W-:Y:S05]  /*51e0*/  BSYNC B1 ;  /* 0x0000000000017941 */ /* 0x000fea0003800000 */
.L_x_71:
        /* <DEDUP_REMOVED lines=9> */
.L_x_74:
[----:B------:R-:W-:Y:S05]  /*5280*/  BSYNC B1 ;  /* 0x0000000000017941 */ /* 0x000fea0003800000 */
.L_x_73:
        /* <DEDUP_REMOVED lines=9> */
.L_x_76:
[----:B------:R-:W-:Y:S05]  /*5320*/  BSYNC B1 ;  /* 0x0000000000017941 */ /* 0x000fea0003800000 */
.L_x_75:
        /* <DEDUP_REMOVED lines=9> */
.L_x_78:
[----:B------:R-:W-:Y:S05]  /*53c0*/  BSYNC B1 ;  /* 0x0000000000017941 */ /* 0x000fea0003800000 */
.L_x_77:
[----:B-----5:R-:W-:Y:S01]  /*53d0*/  HADD2.F32 R5, -RZ, R11.H0_H0 ;  /* 0x2000000bff057230 */ /* 0x020fe20000004100 */
[----:B------:R-:W-:Y:S01]  /*53e0*/  ISETP.GT.AND P4, PT, R4, 0x80, P2 ;  /* 0x000000800400780c */ /* 0x000fe20001784270 */
[----:B------:R-:W-:Y:S01]  /*53f0*/  IMAD.WIDE.U32 R8, R206, 0xf0, R192 ;  /* 0x000000f0ce087825 */ /* 0x000fe200078e00c0 */
[----:B------:R-:W-:Y:S03]  /*5400*/  BSSY B1, `(.L_x_79) ;  /* 0x0000009000017945 */ /* 0x000fe60003800000 */
[----:B------:R-:W-:Y:S01]  /*5410*/  FMUL R5, R5, R200 ;  /* 0x000000c805057220 */ /* 0x000fe20000400000 */
[----:B------:R-:W-:Y:S02]  /*5420*/  IMAD.IADD R7, R207, 0x1, R9 ;  /* 0x00000001cf077824 */ /* 0x000fe400078e0209 */
[----:B0-----:R-:W-:Y:S02]  /*5430*/  IMAD.MOV.U32 R6, RZ, RZ, R8 ;  /* 0x000000ffff067224 */ /* 0x001fe400078e0008 */
[----:B------:R-:W-:-:S05]  /*5440*/  FFMA R5, R168, R201, R5 ;  /* 0x000000c9a8057223 */ /* 0x000fca0000000005 */
[----:B------:R-:W-:-:S05]  /*5450*/  F2FP.F16.F32.PACK_AB R5, RZ, R5 ;  /* 0x00000005ff05723e */ /* 0x000fca00000000ff */
[----:B------:R0:W-:Y:S01]  /*5460*/  @P5 STG.E.U16 desc[UR54][R6.64+0x20], R5 ;  /* 0x0000200506005986 */ /* 0x0001e2000c101536 */
[----:B------:R-:W-:Y:S05]  /*5470*/  @!P4 BRA `(.L_x_80) ;  /* 0x000000000004c947 */ /* 0x000fea0003800000 */
[----:B------:R0:W5:Y:S02]  /*5480*/  LDG.E.LTC128B.U16 R11, desc[UR54][R212.64+0x22] ;  /* 0x00002236d40b7981 */ /* 0x000164000c1e1520 */
.L_x_80:
[----:B------:R-:W-:Y:S05]  /*5490*/  BSYNC B1 ;  /* 0x0000000000017941 */ /* 0x000fea0003800000 */
.L_x_79:
        /* <DEDUP_REMOVED lines=9> */
.L_x_82:
[----:B------:R-:W-:Y:S05]  /*5530*/  BSYNC B1 ;  /* 0x0000000000017941 */ /* 0x000fea0003800000 */
.L_x_81:
[----:B-----5:R-:W-:Y:S01]  /*5540*/  HADD2.F32 R5, -RZ, R11.H0_H0 ;  /* 0x2000000bff057230 */ /* 0x020fe20000004100 */
[----:B------:R-:W-:Y:S01]  /*5550*/  IADD3 R8, P4, R219, R8, RZ ;  /* 0x00000008db087210 */ /* 0x000fe20007f9e0ff */
[----:B------:R-:W-:Y:S01]  /*5560*/  BSSY B1, `(.L_x_83) ;  /* 0x0000009000017945 */ /* 0x000fe20003800000 */
[----:B------:R-:W-:Y:S02]  /*5570*/  ISETP.GT.AND P2, PT, R4, 0x88, P2 ;  /* 0x000000880400780c */ /* 0x000fe40001744270 */
[----:B------:R-:W-:Y:S01]  /*5580*/  FMUL R5, R5, R200 ;  /* 0x000000c805057220 */ /* 0x000fe20000400000 */
[----:B------:R-:W-:-:S03]  /*5590*/  IMAD.X R9, R218, 0x1, R7, P4 ;  /* 0x00000001da097824 */ /* 0x000fc600020e0607 */
[----:B------:R-:W-:-:S05]  /*55a0*/  FFMA R5, R170, R201, R5 ;  /* 0x000000c9aa057223 */ /* 0x000fca0000000005 */
[----:B------:R-:W-:-:S05]  /*55b0*/  F2FP.F16.F32.PACK_AB R5, RZ, R5 ;  /* 0x00000005ff05723e */ /* 0x000fca00000000ff */
[----:B------:R0:W-:Y:S01]  /*55c0*/  @P3 STG.E.U16 desc[UR54][R8.64+0x20], R5 ;  /* 0x0000200508003986 */ /* 0x0001e2000c101536 */
[----:B------:R-:W-:Y:S05]  /*55d0*/  @!P2 BRA `(.L_x_84) ;  /* 0x000000000004a947 */ /* 0x000fea0003800000 */
[----:B------:R0:W5:Y:S02]  /*55e0*/  LDG.E.LTC128B.U16 R11, desc[UR54][R20.64+0x22] ;  /* 0x00002236140b7981 */ /* 0x000164000c1e1520 */
.L_x_84:
[----:B------:R-:W-:Y:S05]  /*55f0*/  BSYNC B1 ;  /* 0x0000000000017941 */ /* 0x000fea0003800000 */
.L_x_83:
        /* <DEDUP_REMOVED lines=9> */
.L_x_86:
[----:B------:R-:W-:Y:S05]  /*5690*/  BSYNC B1 ;  /* 0x0000000000017941 */ /* 0x000fea0003800000 */
.L_x_85:
        /* <DEDUP_REMOVED lines=9> */
.L_x_88:
[----:B------:R-:W-:Y:S05]  /*5730*/  BSYNC B1 ;  /* 0x0000000000017941 */ /* 0x000fea0003800000 */
.L_x_87:
        /* <DEDUP_REMOVED lines=9> */
.L_x_90:
[----:B------:R-:W-:Y:S05]  /*57d0*/  BSYNC B1 ;  /* 0x0000000000017941 */ /* 0x000fea0003800000 */
.L_x_89:
        /* <DEDUP_REMOVED lines=9> */
.L_x_92:
[----:B------:R-:W-:Y:S05]  /*5870*/  BSYNC B1 ;  /* 0x0000000000017941 */ /* 0x000fea0003800000 */
.L_x_91:
        /* <DEDUP_REMOVED lines=10> */
.L_x_94:
[----:B------:R-:W-:Y:S05]  /*5920*/  BSYNC B1 ;  /* 0x0000000000017941 */ /* 0x000fea0003800000 */
.L_x_93:
        /* <DEDUP_REMOVED lines=10> */
.L_x_96:
[----:B------:R-:W-:Y:S05]  /*59d0*/  BSYNC B1 ;  /* 0x0000000000017941 */ /* 0x000fea0003800000 */
.L_x_95:
        /* <DEDUP_REMOVED lines=9> */
.L_x_98:
[----:B------:R-:W-:Y:S05]  /*5a70*/  BSYNC B1 ;  /* 0x0000000000017941 */ /* 0x000fea0003800000 */
.L_x_97:
        /* <DEDUP_REMOVED lines=9> */
.L_x_100:
[----:B------:R-:W-:Y:S05]  /*5b10*/  BSYNC B1 ;  /* 0x0000000000017941 */ /* 0x000fea0003800000 */
.L_x_99:
        /* <DEDUP_REMOVED lines=10> */
.L_x_102:
[----:B------:R-:W-:Y:S05]  /*5bc0*/  BSYNC B1 ;  /* 0x0000000000017941 */ /* 0x000fea0003800000 */
.L_x_101:
        /* <DEDUP_REMOVED lines=10> */
.L_x_104:
[----:B------:R-:W-:Y:S05]  /*5c70*/  BSYNC B1 ;  /* 0x0000000000017941 */ /* 0x000fea0003800000 */
.L_x_103:
        /* <DEDUP_REMOVED lines=9> */
.L_x_106:
[----:B------:R-:W-:Y:S05]  /*5d10*/  BSYNC B1 ;  /* 0x0000000000017941 */ /* 0x000fea0003800000 */
.L_x_105:
        /* <DEDUP_REMOVED lines=9> */
.L_x_108:
[----:B------:R-:W-:Y:S05]  /*5db0*/  BSYNC B1 ;  /* 0x0000000000017941 */ /* 0x000fea0003800000 */
.L_x_107:
        /* <DEDUP_REMOVED lines=9> */
.L_x_110:
[----:B------:R-:W-:Y:S05]  /*5e50*/  BSYNC B1 ;  /* 0x0000000000017941 */ /* 0x000fea0003800000 */
.L_x_109:
        /* <DEDUP_REMOVED lines=9> */
.L_x_112:
[----:B------:R-:W-:Y:S05]  /*5ef0*/  BSYNC B1 ;  /* 0x0000000000017941 */ /* 0x000fea0003800000 */
.L_x_111:
        /* <DEDUP_REMOVED lines=9> */
.L_x_114:
[----:B------:R-:W-:Y:S05]  /*5f90*/  BSYNC B1 ;  /* 0x0000000000017941 */ /* 0x000fea0003800000 */
.L_x_113:
        /* <DEDUP_REMOVED lines=9> */
.L_x_116:
[----:B------:R-:W-:Y:S05]  /*6030*/  BSYNC B1 ;  /* 0x0000000000017941 */ /* 0x000fea0003800000 */
.L_x_115:
        /* <DEDUP_REMOVED lines=9> */
.L_x_118:
[----:B------:R-:W-:Y:S05]  /*60d0*/  BSYNC B1 ;  /* 0x0000000000017941 */ /* 0x000fea0003800000 */
.L_x_117:
        /* <DEDUP_REMOVED lines=9> */
.L_x_120:
[----:B------:R-:W-:Y:S05]  /*6170*/  BSYNC B1 ;  /* 0x0000000000017941 */ /* 0x000fea0003800000 */
.L_x_119:
        /* <DEDUP_REMOVED lines=9> */
.L_x_122:
[----:B------:R-:W-:Y:S05]  /*6210*/  BSYNC B1 ;  /* 0x0000000000017941 */ /* 0x000fea0003800000 */
.L_x_121:
        /* <DEDUP_REMOVED lines=9> */
.L_x_124:
[----:B------:R-:W-:Y:S05]  /*62b0*/  BSYNC B1 ;  /* 0x0000000000017941 */ /* 0x000fea0003800000 */
.L_x_123:
        /* <DEDUP_REMOVED lines=10> */
.L_x_126:
[----:B------:R-:W-:Y:S05]  /*6360*/  BSYNC B1 ;  /* 0x0000000000017941 */ /* 0x000fea0003800000 */
.L_x_125:
        /* <DEDUP_REMOVED lines=10> */
.L_x_128:
[----:B------:R-:W-:Y:S05]  /*6410*/  BSYNC B1 ;  /* 0x0000000000017941 */ /* 0x000fea0003800000 */
.L_x_127:
        /* <DEDUP_REMOVED lines=9> */
.L_x_130:
[----:B------:R-:W-:Y:S05]  /*64b0*/  BSYNC B1 ;  /* 0x0000000000017941 */ /* 0x000fea0003800000 */
.L_x_129:
        /* <DEDUP_REMOVED lines=9> */
.L_x_132:
[----:B------:R-:W-:Y:S05]  /*6550*/  BSYNC B1 ;  /* 0x0000000000017941 */ /* 0x000fea0003800000 */
.L_x_131:
        /* <DEDUP_REMOVED lines=10> */
.L_x_134:
[----:B------:R-:W-:Y:S05]  /*6600*/  BSYNC B1 ;  /* 0x0000000000017941 */ /* 0x000fea0003800000 */
.L_x_133:
        /* <DEDUP_REMOVED lines=10> */
.L_x_136:
[----:B------:R-:W-:Y:S05]  /*66b0*/  BSYNC B1 ;  /* 0x0000000000017941 */ /* 0x000fea0003800000 */
.L_x_135:
        /* <DEDUP_REMOVED lines=9> */
.L_x_138:
[----:B------:R-:W-:Y:S05]  /*6750*/  BSYNC B1 ;  /* 0x0000000000017941 */ /* 0x000fea0003800000 */
.L_x_137:
        /* <DEDUP_REMOVED lines=9> */
.L_x_140:
[----:B------:R-:W-:Y:S05]  /*67f0*/  BSYNC B1 ;  /* 0x0000000000017941 */ /* 0x000fea0003800000 */
.L_x_139:
        /* <DEDUP_REMOVED lines=9> */
.L_x_142:
[----:B------:R-:W-:Y:S05]  /*6890*/  BSYNC B1 ;  /* 0x0000000000017941 */ /* 0x000fea0003800000 */
.L_x_141:
        /* <DEDUP_REMOVED lines=9> */
.L_x_144:
[----:B------:R-:W-:Y:S05]  /*6930*/  BSYNC B1 ;  /* 0x0000000000017941 */ /* 0x000fea0003800000 */
.L_x_143:
        /* <DEDUP_REMOVED lines=9> */
.L_x_146:
[----:B------:R-:W-:Y:S05]  /*69d0*/  BSYNC B1 ;  /* 0x0000000000017941 */ /* 0x000fea0003800000 */
.L_x_145:
        /* <DEDUP_REMOVED lines=9> */
.L_x_148:
[----:B------:R-:W-:Y:S05]  /*6a70*/  BSYNC B1 ;  /* 0x0000000000017941 */ /* 0x000fea0003800000 */
.L_x_147:
        /* <DEDUP_REMOVED lines=9> */
.L_x_150:
[----:B------:R-:W-:Y:S05]  /*6b10*/  BSYNC B1 ;  /* 0x0000000000017941 */ /* 0x000fea0003800000 */
.L_x_149:
        /* <DEDUP_REMOVED lines=9> */
.L_x_152:
[----:B------:R-:W-:Y:S05]  /*6bb0*/  BSYNC B1 ;  /* 0x0000000000017941 */ /* 0x000fea0003800000 */
.L_x_151:
        /* <DEDUP_REMOVED lines=9> */
.L_x_154:
[----:B------:R-:W-:Y:S05]  /*6c50*/  BSYNC B1 ;  /* 0x0000000000017941 */ /* 0x000fea0003800000 */
.L_x_153:
        /* <DEDUP_REMOVED lines=9> */
.L_x_156:
[----:B------:R-:W-:Y:S05]  /*6cf0*/  BSYNC B1 ;  /* 0x0000000000017941 */ /* 0x000fea0003800000 */
.L_x_155:
        /* <DEDUP_REMOVED lines=10> */
.L_x_158:
[----:B------:R-:W-:Y:S05]  /*6da0*/  BSYNC B1 ;  /* 0x0000000000017941 */ /* 0x000fea0003800000 */
.L_x_157:
        /* <DEDUP_REMOVED lines=10> */
.L_x_160:
[----:B------:R-:W-:Y:S05]  /*6e50*/  BSYNC B1 ;  /* 0x0000000000017941 */ /* 0x000fea0003800000 */
.L_x_159:
        /* <DEDUP_REMOVED lines=9> */
.L_x_162:
[----:B------:R-:W-:Y:S05]  /*6ef0*/  BSYNC B1 ;  /* 0x0000000000017941 */ /* 0x000fea0003800000 */
.L_x_161:
        /* <DEDUP_REMOVED lines=9> */
.L_x_164:
[----:B------:R-:W-:Y:S05]  /*6f90*/  BSYNC B1 ;  /* 0x0000000000017941 */ /* 0x000fea0003800000 */
.L_x_163:
        /* <DEDUP_REMOVED lines=10> */
.L_x_166:
[----:B------:R-:W-:Y:S05]  /*7040*/  BSYNC B1 ;  /* 0x0000000000017941 */ /* 0x000fea0003800000 */
.L_x_165:
        /* <DEDUP_REMOVED lines=10> */
.L_x_168:
[----:B------:R-:W-:Y:S05]  /*70f0*/  BSYNC B1 ;  /* 0x0000000000017941 */ /* 0x000fea0003800000 */
.L_x_167:
        /* <DEDUP_REMOVED lines=9> */
.L_x_170:
[----:B------:R-:W-:Y:S05]  /*7190*/  BSYNC B1 ;  /* 0x0000000000017941 */ /* 0x000fea0003800000 */
.L_x_169:
        /* <DEDUP_REMOVED lines=9> */
.L_x_172:
[----:B------:R-:W-:Y:S05]  /*7230*/  BSYNC B1 ;  /* 0x0000000000017941 */ /* 0x000fea0003800000 */
.L_x_171:
        /* <DEDUP_REMOVED lines=9> */
.L_x_174:
[----:B------:R-:W-:Y:S05]  /*72d0*/  BSYNC B1 ;  /* 0x0000000000017941 */ /* 0x000fea0003800000 */
.L_x_173:
        /* <DEDUP_REMOVED lines=9> */
.L_x_176:
[----:B------:R-:W-:Y:S05]  /*7370*/  BSYNC B1 ;  /* 0x0000000000017941 */ /* 0x000fea0003800000 */
.L_x_175:
        /* <DEDUP_REMOVED lines=9> */
.L_x_178:
[----:B------:R-:W-:Y:S05]  /*7410*/  BSYNC B1 ;  /* 0x0000000000017941 */ /* 0x000fea0003800000 */
.L_x_177:
        /* <DEDUP_REMOVED lines=9> */
.L_x_180:
[----:B------:R-:W-:Y:S05]  /*74b0*/  BSYNC B1 ;  /* 0x0000000000017941 */ /* 0x000fea0003800000 */
.L_x_179:
        /* <DEDUP_REMOVED lines=9> */
.L_x_182:
[----:B------:R-:W-:Y:S05]  /*7550*/  BSYNC B1 ;  /* 0x0000000000017941 */ /* 0x000fea0003800000 */
.L_x_181:
        /* <DEDUP_REMOVED lines=9> */
.L_x_184:
[----:B------:R-:W-:Y:S05]  /*75f0*/  BSYNC B1 ;  /* 0x0000000000017941 */ /* 0x000fea0003800000 */
.L_x_183:
        /* <DEDUP_REMOVED lines=9> */
.L_x_186:
[----:B------:R-:W-:Y:S05]  /*7690*/  BSYNC B1 ;  /* 0x0000000000017941 */ /* 0x000fea0003800000 */
.L_x_185:
        /* <DEDUP_REMOVED lines=9> */
.L_x_188:
[----:B------:R-:W-:Y:S05]  /*7730*/  BSYNC B1 ;  /* 0x0000000000017941 */ /* 0x000fea0003800000 */
.L_x_187:
        /* <DEDUP_REMOVED lines=10> */
.L_x_190:
[----:B------:R-:W-:Y:S05]  /*77e0*/  BSYNC B1 ;  /* 0x0000000000017941 */ /* 0x000fea0003800000 */
.L_x_189:
        /* <DEDUP_REMOVED lines=10> */
.L_x_192:
[----:B------:R-:W-:Y:S05]  /*7890*/  BSYNC B1 ;  /* 0x0000000000017941 */ /* 0x000fea0003800000 */
.L_x_191:
        /* <DEDUP_REMOVED lines=9> */
.L_x_194:
[----:B------:R-:W-:Y:S05]  /*7930*/  BSYNC B1 ;  /* 0x0000000000017941 */ /* 0x000fea0003800000 */
.L_x_193:
        /* <DEDUP_REMOVED lines=9> */
.L_x_196:
[----:B------:R-:W-:Y:S05]  /*79d0*/  BSYNC B1 ;  /* 0x0000000000017941 */ /* 0x000fea0003800000 */
.L_x_195:
        /* <DEDUP_REMOVED lines=10> */
.L_x_198:
[----:B------:R-:W-:Y:S05]  /*7a80*/  BSYNC B1 ;  /* 0x0000000000017941 */ /* 0x000fea0003800000 */
.L_x_197:
        /* <DEDUP_REMOVED lines=10> */
.L_x_200:
[----:B------:R-:W-:Y:S05]  /*7b30*/  BSYNC B1 ;  /* 0x0000000000017941 */ /* 0x000fea0003800000 */
.L_x_199:
        /* <DEDUP_REMOVED lines=9> */
.L_x_202:
[----:B------:R-:W-:Y:S05]  /*7bd0*/  BSYNC B1 ;  /* 0x0000000000017941 */ /* 0x000fea0003800000 */
.L_x_201:
        /* <DEDUP_REMOVED lines=9> */
.L_x_204:
[----:B------:R-:W-:Y:S05]  /*7c70*/  BSYNC B1 ;  /* 0x0000000000017941 */ /* 0x000fea0003800000 */
.L_x_203:
        /* <DEDUP_REMOVED lines=9> */
.L_x_206:
[----:B------:R-:W-:Y:S05]  /*7d10*/  BSYNC B1 ;  /* 0x0000000000017941 */ /* 0x000fea0003800000 */
.L_x_205:
        /* <DEDUP_REMOVED lines=9> */
.L_x_208:
[----:B------:R-:W-:Y:S05]  /*7db0*/  BSYNC B1 ;  /* 0x0000000000017941 */ /* 0x000fea0003800000 */
.L_x_207:
        /* <DEDUP_REMOVED lines=9> */
.L_x_210:
[----:B------:R-:W-:Y:S05]  /*7e50*/  BSYNC B1 ;  /* 0x0000000000017941 */ /* 0x000fea0003800000 */
.L_x_209:
        /* <DEDUP_REMOVED lines=9> */
.L_x_212:
[----:B------:R-:W-:Y:S05]  /*7ef0*/  BSYNC B1 ;  /* 0x0000000000017941 */ /* 0x000fea0003800000 */
.L_x_211:
        /* <DEDUP_REMOVED lines=9> */
.L_x_214:
[----:B------:R-:W-:Y:S05]  /*7f90*/  BSYNC B1 ;  /* 0x0000000000017941 */ /* 0x000fea0003800000 */
.L_x_213:
        /* <DEDUP_REMOVED lines=9> */
.L_x_216:
[----:B------:R-:W-:Y:S05]  /*8030*/  BSYNC B1 ;  /* 0x0000000000017941 */ /* 0x000fea0003800000 */
.L_x_215:
        /* <DEDUP_REMOVED lines=9> */
.L_x_218:
[----:B------:R-:W-:Y:S05]  /*80d0*/  BSYNC B1 ;  /* 0x0000000000017941 */ /* 0x000fea0003800000 */
.L_x_217:
        /* <DEDUP_REMOVED lines=9> */
.L_x_220:
[----:B------:R-:W-:Y:S05]  /*8170*/  BSYNC B1 ;  /* 0x0000000000017941 */ /* 0x000fea0003800000 */
.L_x_219:
        /* <DEDUP_REMOVED lines=10> */
.L_x_222:
[----:B------:R-:W-:Y:S05]  /*8220*/  BSYNC B1 ;  /* 0x0000000000017941 */ /* 0x000fea0003800000 */
.L_x_221:
        /* <DEDUP_REMOVED lines=10> */
.L_x_224:
[----:B------:R-:W-:Y:S05]  /*82d0*/  BSYNC B1 ;  /* 0x0000000000017941 */ /* 0x000fea0003800000 */
.L_x_223:
        /* <DEDUP_REMOVED lines=9> */
.L_x_226:
[----:B------:R-:W-:Y:S05]  /*8370*/  BSYNC B1 ;  /* 0x0000000000017941 */ /* 0x000fea0003800000 */
.L_x_225:
        /* <DEDUP_REMOVED lines=9> */
.L_x_228:
[----:B------:R-:W-:Y:S05]  /*8410*/  BSYNC B1 ;  /* 0x0000000000017941 */ /* 0x000fea0003800000 */
.L_x_227:
        /* <DEDUP_REMOVED lines=10> */
.L_x_230:
[----:B------:R-:W-:Y:S05]  /*84c0*/  BSYNC B1 ;  /* 0x0000000000017941 */ /* 0x000fea0003800000 */
.L_x_229:
        /* <DEDUP_REMOVED lines=10> */
.L_x_232:
[----:B------:R-:W-:Y:S05]  /*8570*/  BSYNC B1 ;  /* 0x0000000000017941 */ /* 0x000fea0003800000 */
.L_x_231:
        /* <DEDUP_REMOVED lines=9> */
.L_x_234:
[----:B------:R-:W-:Y:S05]  /*8610*/  BSYNC B1 ;  /* 0x0000000000017941 */ /* 0x000fea0003800000 */
.L_x_233:
        /* <DEDUP_REMOVED lines=9> */
.L_x_236:
[----:B------:R-:W-:Y:S05]  /*86b0*/  BSYNC B1 ;  /* 0x0000000000017941 */ /* 0x000fea0003800000 */
.L_x_235:
        /* <DEDUP_REMOVED lines=9> */
.L_x_238:
[----:B------:R-:W-:Y:S05]  /*8750*/  BSYNC B1 ;  /* 0x0000000000017941 */ /* 0x000fea0003800000 */
.L_x_237:
        /* <DEDUP_REMOVED lines=9> */
.L_x_240:
[----:B------:R-:W-:Y:S05]  /*87f0*/  BSYNC B1 ;  /* 0x0000000000017941 */ /* 0x000fea0003800000 */
.L_x_239:
        /* <DEDUP_REMOVED lines=9> */
.L_x_242:
[----:B------:R-:W-:Y:S05]  /*8890*/  BSYNC B1 ;  /* 0x0000000000017941 */ /* 0x000fea0003800000 */
.L_x_241:
        /* <DEDUP_REMOVED lines=9> */
.L_x_244:
[----:B------:R-:W-:Y:S05]  /*8930*/  BSYNC B1 ;  /* 0x0000000000017941 */ /* 0x000fea0003800000 */
.L_x_243:
        /* <DEDUP_REMOVED lines=9> */
.L_x_246:
[----:B------:R-:W-:Y:S05]  /*89d0*/  BSYNC B1 ;  /* 0x0000000000017941 */ /* 0x000fea0003800000 */
.L_x_245:
        /* <DEDUP_REMOVED lines=9> */
.L_x_248:
[----:B------:R-:W-:Y:S05]  /*8a70*/  BSYNC B1 ;  /* 0x0000000000017941 */ /* 0x000fea0003800000 */
.L_x_247:
        /* <DEDUP_REMOVED lines=9> */
.L_x_250:
[----:B------:R-:W-:Y:S05]  /*8b10*/  BSYNC B1 ;  /* 0x0000000000017941 */ /* 0x000fea0003800000 */
.L_x_249:
        /* <DEDUP_REMOVED lines=9> */
.L_x_252:
[----:B------:R-:W-:Y:S05]  /*8bb0*/  BSYNC B1 ;  /* 0x0000000000017941 */ /* 0x000fea0003800000 */
.L_x_251:
        /* <DEDUP_REMOVED lines=10> */
.L_x_254:
[----:B------:R-:W-:Y:S05]  /*8c60*/  BSYNC B1 ;  /* 0x0000000000017941 */ /* 0x000fea0003800000 */
.L_x_253:
        /* <DEDUP_REMOVED lines=10> */
.L_x_256:
[----:B------:R-:W-:Y:S05]  /*8d10*/  BSYNC B1 ;  /* 0x0000000000017941 */ /* 0x000fea0003800000 */
.L_x_255:
        /* <DEDUP_REMOVED lines=9> */
.L_x_258:
[----:B------:R-:W-:Y:S05]  /*8db0*/  BSYNC B1 ;  /* 0x0000000000017941 */ /* 0x000fea0003800000 */
.L_x_257:
        /* <DEDUP_REMOVED lines=9> */
.L_x_260:
[----:B------:R-:W-:Y:S05]  /*8e50*/  BSYNC B1 ;  /* 0x0000000000017941 */ /* 0x000fea0003800000 */
.L_x_259:
        /* <DEDUP_REMOVED lines=10> */
.L_x_262:
[----:B------:R-:W-:Y:S05]  /*8f00*/  BSYNC B1 ;  /* 0x0000000000017941 */ /* 0x000fea0003800000 */
.L_x_261:
        /* <DEDUP_REMOVED lines=10> */
.L_x_264:
[----:B------:R-:W-:Y:S05]  /*8fb0*/  BSYNC B1 ;  /* 0x0000000000017941 */ /* 0x000fea0003800000 */
.L_x_263:
        /* <DEDUP_REMOVED lines=9> */
.L_x_266:
[----:B------:R-:W-:Y:S05]  /*9050*/  BSYNC B1 ;  /* 0x0000000000017941 */ /* 0x000fea0003800000 */
.L_x_265:
        /* <DEDUP_REMOVED lines=9> */
.L_x_268:
[----:B------:R-:W-:Y:S05]  /*90f0*/  BSYNC B1 ;  /* 0x0000000000017941 */ /* 0x000fea0003800000 */
.L_x_267:
        /* <DEDUP_REMOVED lines=9> */
.L_x_270:
[----:B------:R-:W-:Y:S05]  /*9190*/  BSYNC B1 ;  /* 0x0000000000017941 */ /* 0x000fea0003800000 */
.L_x_269:
        /* <DEDUP_REMOVED lines=9> */
.L_x_272:
[----:B------:R-:W-:Y:S05]  /*9230*/  BSYNC B1 ;  /* 0x0000000000017941 */ /* 0x000fea0003800000 */
.L_x_271:
        /* <DEDUP_REMOVED lines=9> */
.L_x_274:
[----:B------:R-:W-:Y:S05]  /*92d0*/  BSYNC B1 ;  /* 0x0000000000017941 */ /* 0x000fea0003800000 */
.L_x_273:
        /* <DEDUP_REMOVED lines=9> */
.L_x_276:
[----:B------:R-:W-:Y:S05]  /*9370*/  BSYNC B1 ;  /* 0x0000000000017941 */ /* 0x000fea0003800000 */
.L_x_275:
        /* <DEDUP_REMOVED lines=9> */
.L_x_278:
[----:B------:R-:W-:Y:S05]  /*9410*/  BSYNC B1 ;  /* 0x0000000000017941 */ /* 0x000fea0003800000 */
.L_x_277:
        /* <DEDUP_REMOVED lines=9> */
.L_x_280:
[----:B------:R-:W-:Y:S05]  /*94b0*/  BSYNC B1 ;  /* 0x0000000000017941 */ /* 0x000fea0003800000 */
.L_x_279:
        /* <DEDUP_REMOVED lines=9> */
.L_x_282:
[----:B------:R-:W-:Y:S05]  /*9550*/  BSYNC B1 ;  /* 0x0000000000017941 */ /* 0x000fea0003800000 */
.L_x_281:
        /* <DEDUP_REMOVED lines=9> */
.L_x_284:
[----:B------:R-:W-:Y:S05]  /*95f0*/  BSYNC B1 ;  /* 0x0000000000017941 */ /* 0x000fea0003800000 */
.L_x_283:
        /* <DEDUP_REMOVED lines=10> */
.L_x_286:
[----:B------:R-:W-:Y:S05]  /*96a0*/  BSYNC B1 ;  /* 0x0000000000017941 */ /* 0x000fea0003800000 */
.L_x_285:
        /* <DEDUP_REMOVED lines=10> */
.L_x_288:
[----:B------:R-:W-:Y:S05]  /*9750*/  BSYNC B1 ;  /* 0x0000000000017941 */ /* 0x000fea0003800000 */
.L_x_287:
        /* <DEDUP_REMOVED lines=9> */
.L_x_290:
[----:B------:R-:W-:Y:S05]  /*97f0*/  BSYNC B1 ;  /* 0x0000000000017941 */ /* 0x000fea0003800000 */
.L_x_289:
        /* <DEDUP_REMOVED lines=9> */
.L_x_292:
[----:B------:R-:W-:Y:S05]  /*9890*/  BSYNC B1 ;  /* 0x0000000000017941 */ /* 0x000fea0003800000 */
.L_x_291:
        /* <DEDUP_REMOVED lines=10> */
.L_x_294:
[----:B------:R-:W-:Y:S05]  /*9940*/  BSYNC B1 ;  /* 0x0000000000017941 */ /* 0x000fea0003800000 */
.L_x_293:
        /* <DEDUP_REMOVED lines=10> */
.L_x_296:
[----:B------:R-:W-:Y:S05]  /*99f0*/  BSYNC B1 ;  /* 0x0000000000017941 */ /* 0x000fea0003800000 */
.L_x_295:
        /* <DEDUP_REMOVED lines=9> */
.L_x_298:
[----:B------:R-:W-:Y:S05]  /*9a90*/  BSYNC B1 ;  /* 0x0000000000017941 */ /* 0x000fea0003800000 */
.L_x_297:
        /* <DEDUP_REMOVED lines=9> */
.L_x_300:
[----:B------:R-:W-:Y:S05]  /*9b30*/  BSYNC B1 ;  /* 0x0000000000017941 */ /* 0x000fea0003800000 */
.L_x_299:
        /* <DEDUP_REMOVED lines=9> */
.L_x_302:
[----:B------:R-:W-:Y:S05]  /*9bd0*/  BSYNC B1 ;  /* 0x0000000000017941 */ /* 0x000fea0003800000 */
.L_x_301:
        /* <DEDUP_REMOVED lines=9> */
.L_x_304:
[----:B------:R-:W-:Y:S05]  /*9c70*/  BSYNC B1 ;  /* 0x0000000000017941 */ /* 0x000fea0003800000 */
.L_x_303:
        /* <DEDUP_REMOVED lines=9> */
.L_x_306:
[----:B------:R-:W-:Y:S05]  /*9d10*/  BSYNC B1 ;  /* 0x0000000000017941 */ /* 0x000fea0003800000 */
.L_x_305:
        /* <DEDUP_REMOVED lines=9> */
.L_x_308:
[----:B------:R-:W-:Y:S05]  /*9db0*/  BSYNC B1 ;  /* 0x0000000000017941 */ /* 0x000fea0003800000 */
.L_x_307:
        /* <DEDUP_REMOVED lines=9> */
.L_x_310:
[----:B------:R-:W-:Y:S05]  /*9e50*/  BSYNC B1 ;  /* 0x0000000000017941 */ /* 0x000fea0003800000 */
.L_x_309:
        /* <DEDUP_REMOVED lines=9> */
.L_x_312:
[----:B------:R-:W-:Y:S05]  /*9ef0*/  BSYNC B1 ;  /* 0x0000000000017941 */ /* 0x000fea0003800000 */
.L_x_311:
        /* <DEDUP_REMOVED lines=9> */
.L_x_314:
[----:B------:R-:W-:Y:S05]  /*9f90*/  BSYNC B1 ;  /* 0x0000000000017941 */ /* 0x000fea0003800000 */
.L_x_313:
        /* <DEDUP_REMOVED lines=9> */
.L_x_316:
[----:B------:R-:W-:Y:S05]  /*a030*/  BSYNC B1 ;  /* 0x0000000000017941 */ /* 0x000fea0003800000 */
.L_x_315:
        /* <DEDUP_REMOVED lines=10> */
.L_x_318:
[----:B------:R-:W-:Y:S05]  /*a0e0*/  BSYNC B1 ;  /* 0x0000000000017941 */ /* 0x000fea0003800000 */
.L_x_317:
        /* <DEDUP_REMOVED lines=10> */
.L_x_320:
[----:B------:R-:W-:Y:S05]  /*a190*/  BSYNC B1 ;  /* 0x0000000000017941 */ /* 0x000fea0003800000 */
.L_x_319:
        /* <DEDUP_REMOVED lines=9> */
.L_x_322:
[----:B------:R-:W-:Y:S05]  /*a230*/  BSYNC B1 ;  /* 0x0000000000017941 */ /* 0x000fea0003800000 */
.L_x_321:
        /* <DEDUP_REMOVED lines=9> */
.L_x_324:
[----:B------:R-:W-:Y:S05]  /*a2d0*/  BSYNC B1 ;  /* 0x0000000000017941 */ /* 0x000fea0003800000 */
.L_x_323:
        /* <DEDUP_REMOVED lines=10> */
.L_x_326:
[----:B------:R-:W-:Y:S05]  /*a380*/  BSYNC B1 ;  /* 0x0000000000017941 */ /* 0x000fea0003800000 */
.L_x_325:
        /* <DEDUP_REMOVED lines=10> */
.L_x_328:
[----:B------:R-:W-:Y:S05]  /*a430*/  BSYNC B1 ;  /* 0x0000000000017941 */ /* 0x000fea0003800000 */
.L_x_327:
        /* <DEDUP_REMOVED lines=9> */
.L_x_330:
[----:B------:R-:W-:Y:S05]  /*a4d0*/  BSYNC B1 ;  /* 0x0000000000017941 */ /* 0x000fea0003800000 */
.L_x_329:
        /* <DEDUP_REMOVED lines=9> */
.L_x_332:
[----:B------:R-:W-:Y:S05]  /*a570*/  BSYNC B1 ;  /* 0x0000000000017941 */ /* 0x000fea0003800000 */
.L_x_331:
        /* <DEDUP_REMOVED lines=9> */
.L_x_334:
[----:B------:R-:W-:Y:S05]  /*a610*/  BSYNC B1 ;  /* 0x0000000000017941 */ /* 0x000fea0003800000 */
.L_x_333:
        /* <DEDUP_REMOVED lines=9> */
.L_x_336:
[----:B------:R-:W-:Y:S05]  /*a6b0*/  BSYNC B1 ;  /* 0x0000000000017941 */ /* 0x000fea0003800000 */
.L_x_335:
        /* <DEDUP_REMOVED lines=9> */
.L_x_338:
[----:B------:R-:W-:Y:S05]  /*a750*/  BSYNC B1 ;  /* 0x0000000000017941 */ /* 0x000fea0003800000 */
.L_x_337:
        /* <DEDUP_REMOVED lines=9> */
.L_x_340:
[----:B------:R-:W-:Y:S05]  /*a7f0*/  BSYNC B1 ;  /* 0x0000000000017941 */ /* 0x000fea0003800000 */
.L_x_339:
        /* <DEDUP_REMOVED lines=9> */
.L_x_342:
[----:B------:R-:W-:Y:S05]  /*a890*/  BSYNC B1 ;  /* 0x0000000000017941 */ /* 0x000fea0003800000 */
.L_x_341:
        /* <DEDUP_REMOVED lines=9> */
.L_x_344:
[----:B------:R-:W-:Y:S05]  /*a930*/  BSYNC B1 ;  /* 0x0000000000017941 */ /* 0x000fea0003800000 */
.L_x_343:
        /* <DEDUP_REMOVED lines=9> */
.L_x_346:
[----:B------:R-:W-:Y:S05]  /*a9d0*/  BSYNC B1 ;  /* 0x0000000000017941 */ /* 0x000fea0003800000 */
.L_x_345:
        /* <DEDUP_REMOVED lines=9> */
.L_x_348:
[----:B------:R-:W-:Y:S05]  /*aa70*/  BSYNC B1 ;  /* 0x0000000000017941 */ /* 0x000fea0003800000 */
.L_x_347:
        /* <DEDUP_REMOVED lines=10> */
.L_x_350:
[----:B------:R-:W-:Y:S05]  /*ab20*/  BSYNC B1 ;  /* 0x0000000000017941 */ /* 0x000fea0003800000 */
.L_x_349:
        /* <DEDUP_REMOVED lines=10> */
.L_x_352:
[----:B------:R-:W-:Y:S05]  /*abd0*/  BSYNC B1 ;  /* 0x0000000000017941 */ /* 0x000fea0003800000 */
.L_x_351:
        /* <DEDUP_REMOVED lines=9> */
.L_x_354:
[----:B------:R-:W-:Y:S05]  /*ac70*/  BSYNC B1 ;  /* 0x0000000000017941 */ /* 0x000fea0003800000 */
.L_x_353:
        /* <DEDUP_REMOVED lines=9> */
.L_x_356:
[----:B------:R-:W-:Y:S05]  /*ad10*/  BSYNC B1 ;  /* 0x0000000000017941 */ /* 0x000fea0003800000 */
.L_x_355:
        /* <DEDUP_REMOVED lines=10> */
.L_x_358:
[----:B------:R-:W-:Y:S05]  /*adc0*/  BSYNC B1 ;  /* 0x0000000000017941 */ /* 0x000fea0003800000 */
.L_x_357:
        /* <DEDUP_REMOVED lines=10> */
.L_x_360:
[----:B------:R-:W-:Y:S05]  /*ae70*/  BSYNC B1 ;  /* 0x0000000000017941 */ /* 0x000fea0003800000 */
.L_x_359:
[----:B-----5:R-:W-:Y:S01]  /*ae80*/  HADD2.F32 R3, -RZ, R11.H0_H0 ;  /* 0x2000000bff037230 */ /* 0x020fe20000004100 */
[----:B------:R-:W-:Y:S01]  /*ae90*/  ISETP.GT.AND P5, PT, R4, 0x8, P1 ;  /* 0x000000080400780c */ /* 0x000fe20000fa4270 */
[----:B------:R-:W-:Y:S03]  /*aea0*/  BSSY B1, `(.L_x_361) ;  /* 0x0000007000017945 */ /* 0x000fe60003800000 */
[----:B0-----:R-:W-:-:S04]  /*aeb0*/  FMUL R10, R3, R200 ;  /* 0x000000c8030a7220 */ /* 0x001fc80000400000 */
[----:B------:R-:W-:-:S05]  /*aec0*/  FFMA R10, R37, R201, R10 ;  /* 0x000000c9250a7223 */ /* 0x000fca000000000a */
[----:B------:R-:W-:-:S05]  /*aed0*/  F2FP.F16.F32.PACK_AB R10, RZ, R10 ;  /* 0x0000000aff0a723e */ /* 0x000fca00000000ff */
[----:B------:R0:W-:Y:S01]  /*aee0*/  @P4 STG.E.U16 desc[UR54][R14.64+0x152], R10 ;  /* 0x0001520a0e004986 */ /* 0x0001e2000c101536 */
[----:B------:R-:W-:Y:S05]  /*aef0*/  @!P5 BRA `(.L_x_362) ;  /* 0x000000000004d947 */ /* 0x000fea0003800000 */
[----:B------:R0:W5:Y:S02]  /*af00*/  LDG.E.LTC128B.U16 R11, desc[UR54][R208.64+0x150] ;  /* 0x00015036d00b7981 */ /* 0x000164000c1e1520 */
.L_x_362:
[----:B------:R-:W-:Y:S05]  /*af10*/  BSYNC B1 ;  /* 0x0000000000017941 */ /* 0x000fea0003800000 */
.L_x_361:
        /* <DEDUP_REMOVED lines=9> */
.L_x_364:
[----:B------:R-:W-:Y:S05]  /*afb0*/  BSYNC B1 ;  /* 0x0000000000017941 */ /* 0x000fea0003800000 */
.L_x_363:
        /* <DEDUP_REMOVED lines=9> */
.L_x_366:
[----:B------:R-:W-:Y:S05]  /*b050*/  BSYNC B1 ;  /* 0x0000000000017941 */ /* 0x000fea0003800000 */
.L_x_365:
        /* <DEDUP_REMOVED lines=9> */
.L_x_368:
[----:B------:R-:W-:Y:S05]  /*b0f0*/  BSYNC B1 ;  /* 0x0000000000017941 */ /* 0x000fea0003800000 */
.L_x_367:
        /* <DEDUP_REMOVED lines=9> */
.L_x_370:
[----:B------:R-:W-:Y:S05]  /*b190*/  BSYNC B1 ;  /* 0x0000000000017941 */ /* 0x000fea0003800000 */
.L_x_369:
        /* <DEDUP_REMOVED lines=9> */
.L_x_372:
[----:B------:R-:W-:Y:S05]  /*b230*/  BSYNC B1 ;  /* 0x0000000000017941 */ /* 0x000fea0003800000 */
.L_x_371:
        /* <DEDUP_REMOVED lines=9> */
.L_x_374:
[----:B------:R-:W-:Y:S05]  /*b2d0*/  BSYNC B1 ;  /* 0x0000000000017941 */ /* 0x000fea0003800000 */
.L_x_373:
        /* <DEDUP_REMOVED lines=9> */
.L_x_376:
[----:B------:R-:W-:Y:S05]  /*b370*/  BSYNC B1 ;  /* 0x0000000000017941 */ /* 0x000fea0003800000 */
.L_x_375:
        /* <DEDUP_REMOVED lines=9> */
.L_x_378:
[----:B------:R-:W-:Y:S05]  /*b410*/  BSYNC B1 ;  /* 0x0000000000017941 */ /* 0x000fea0003800000 */
.L_x_377:
        /* <DEDUP_REMOVED lines=9> */
.L_x_380:
[----:B------:R-:W-:Y:S05]  /*b4b0*/  BSYNC B1 ;  /* 0x0000000000017941 */ /* 0x000fea0003800000 */
.L_x_379:
[----:B------:R-:W-:Y:S05]  /*b4c0*/  @!P0 BRA `(.L_x_381) ;  /* 0x0000003000088947 */ /* 0x000fea0003800000 */
[----:B-----5:R-:W-:-:S05]  /*b4d0*/  HADD2.F32 R11, -RZ, R11.H0_H0 ;  /* 0x2000000bff0b7230 */ /* 0x020fca0000004100 */
[----:B------:R-:W-:-:S04]  /*b4e0*/  FMUL R4, R11, R200 ;  /* 0x000000c80b047220 */ /* 0x000fc80000400000 */
[----:B------:R-:W-:-:S05]  /*b4f0*/  FFMA R4, R31, R201, R4 ;  /* 0x000000c91f047223 */ /* 0x000fca0000000004 */
[----:B------:R-:W-:-:S05]  /*b500*/  F2FP.F16.F32.PACK_AB R4, RZ, R4 ;  /* 0x00000004ff04723e */ /* 0x000fca00000000ff */
[----:B------:R0:W-:Y:S01]  /*b510*/  STG.E.U16 desc[UR54][R8.64+0x152], R4 ;  /* 0x0001520408007986 */ /* 0x0001e2000c101536 */
[----:B------:R-:W-:Y:S05]  /*b520*/  BRA `(.L_x_381) ;  /* 0x0000002c00f07947 */ /* 0x000fea0003800000 */
.L_x_34:
[----:B------:R-:W-:Y:S01]  /*b530*/  ULDC.64 UR4, c[0x0][0x5c0] ;  /* 0x0001700000047ab9 */ /* 0x000fe20000000a00 */
[-C--:B------:R-:W-:Y:S01]  /*b540*/  FMUL R192, R192, R201.reuse ;  /* 0x000000c9c0c07220 */ /* 0x080fe20000400000 */
[----:B------:R-:W-:Y:S01]  /*b550*/  LEA R6, P2, R12, UR4, 0x1 ;  /* 0x000000040c067c11 */ /* 0x000fe2000f8408ff */
[----:B------:R-:W-:Y:S01]  /*b560*/  IMAD.SHL.U32 R11, R206, 0x10, RZ ;  /* 0x00000010ce0b7824 */ /* 0x000fe200078e00ff */
[----:B------:R-:W-:Y:S01]  /*b570*/  ISETP.GT.AND P3, PT, R3, 0x1, PT ;  /* 0x000000010300780c */ /* 0x000fe20003f64270 */
[-C--:B------:R-:W-:Y:S01]  /*b580*/  FMUL R193, R193, R201.reuse ;  /* 0x000000c9c1c17220 */ /* 0x080fe20000400000 */
[----:B------:R-:W-:Y:S01]  /*b590*/  F2FP.F16.F32.PACK_AB R192, RZ, R192 ;  /* 0x000000c0ffc0723e */ /* 0x000fe200000000ff */
[-C--:B------:R-:W-:Y:S01]  /*b5a0*/  FMUL R195, R195, R201.reuse ;  /* 0x000000c9c3c37220 */ /* 0x080fe20000400000 */
[----:B------:R-:W-:Y:S01]  /*b5b0*/  LEA.HI.X R7, R12, UR5, R211, 0x1, P2 ;  /* 0x000000050c077c11 */ /* 0x000fe200090f0cd3 */
[-C--:B------:R-:W-:Y:S01]  /*b5c0*/  FMUL R194, R194, R201.reuse ;  /* 0x000000c9c2c27220 */ /* 0x080fe20000400000 */
[----:B------:R-:W-:Y:S01]  /*b5d0*/  ISETP.GT.AND P2, PT, R4, RZ, P3 ;  /* 0x000000ff0400720c */ /* 0x000fe20001f44270 */
[-C--:B------:R-:W-:Y:S01]  /*b5e0*/  FMUL R197, R197, R201.reuse ;  /* 0x000000c9c5c57220 */ /* 0x080fe20000400000 */
[----:B------:R-:W-:Y:S01]  /*b5f0*/  SHF.L.U64.HI R5, R206, 0x4, R207 ;  /* 0x00000004ce057819 */ /* 0x000fe200000102cf */
[----:B------:R-:W-:Y:S01]  /*b600*/  @P1 STG.E.U16 desc[UR54][R6.64], R192 ;  /* 0x000000c006001986 */ /* 0x000fe2000c101536 */
[----:B------:R-:W-:Y:S01]  /*b610*/  ISETP.GT.AND P1, PT, R4, 0x8, P3 ;  /* 0x000000080400780c */ /* 0x000fe20001f24270 */
[-C--:B------:R-:W-:Y:S01]  /*b620*/  FMUL R196, R196, R201.reuse ;  /* 0x000000c9c4c47220 */ /* 0x080fe20000400000 */
[----:B------:R-:W-:Y:S01]  /*b630*/  IADD3 R8, P4, R11, R6, RZ ;  /* 0x000000060b087210 */ /* 0x000fe20007f9e0ff */
[-C--:B------:R-:W-:Y:S01]  /*b640*/  FMUL R199, R199, R201.reuse ;  /* 0x000000c9c7c77220 */ /* 0x080fe20000400000 */
[----:B------:R-:W-:Y:S01]  /*b650*/  ISETP.GT.AND P5, PT, R4, 0x8, P0 ;  /* 0x000000080400780c */ /* 0x000fe200007a4270 */
[----:B------:R-:W-:Y:S01]  /*b660*/  FMUL R198, R198, R201 ;  /* 0x000000c9c6c67220 */ /* 0x000fe20000400000 */
[----:B------:R-:W-:Y:S01]  /*b670*/  F2FP.F16.F32.PACK_AB R193, RZ, R193 ;  /* 0x000000c1ffc1723e */ /* 0x000fe200000000ff */
[----:B------:R-:W-:Y:S01]  /*b680*/  IMAD.X R9, R5, 0x1, R7, P4 ;  /* 0x0000000105097824 */ /* 0x000fe200020e0607 */
[----:B------:R-:W-:Y:S01]  /*b690*/  F2FP.F16.F32.PACK_AB R195, RZ, R195 ;  /* 0x000000c3ffc3723e */ /* 0x000fe200000000ff */
[-C--:B------:R-:W-:Y:S01]  /*b6a0*/  FMUL R184, R184, R201.reuse ;  /* 0x000000c9b8b87220 */ /* 0x080fe20000400000 */
[----:B------:R-:W-:Y:S01]  /*b6b0*/  F2FP.F16.F32.PACK_AB R194, RZ, R194 ;  /* 0x000000c2ffc2723e */ /* 0x000fe200000000ff */
[----:B------:R-:W-:Y:S01]  /*b6c0*/  @P2 STG.E.U16 desc[UR54][R6.64+0x2], R193 ;  /* 0x000002c106002986 */ /* 0x000fe2000c101536 */
[----:B------:R-:W-:Y:S01]  /*b6d0*/  ISETP.GT.AND P2, PT, R3, 0x8, PT ;  /* 0x000000080300780c */ /* 0x000fe20003f44270 */
[----:B------:R-:W-:Y:S01]  /*b6e0*/  FMUL R185, R185, R201 ;  /* 0x000000c9b9b97220 */ /* 0x000fe20000400000 */
[----:B------:R-:W-:Y:S01]  /*b6f0*/  F2FP.F16.F32.PACK_AB R197, RZ, R197 ;  /* 0x000000c5ffc5723e */ /* 0x000fe200000000ff */
[----:B------:R-:W-:Y:S01]  /*b700*/  @P1 STG.E.U16 desc[UR54][R8.64+0x2], R195 ;  /* 0x000002c308001986 */ /* 0x000fe2000c101536 */
[----:B------:R-:W-:Y:S01]  /*b710*/  ISETP.GT.AND P1, PT, R3, 0x9, PT ;  /* 0x000000090300780c */ /* 0x000fe20003f24270 */
[----:B------:R-:W-:Y:S01]  /*b720*/  IMAD R207, R207, 0xf0, RZ ;  /* 0x000000f0cfcf7824 */ /* 0x000fe200078e02ff */
[----:B------:R-:W-:Y:S01]  /*b730*/  F2FP.F16.F32.PACK_AB R196, RZ, R196 ;  /* 0x000000c4ffc4723e */ /* 0x000fe200000000ff */
[----:B------:R-:W-:Y:S01]  /*b740*/  @P5 STG.E.U16 desc[UR54][R8.64], R194 ;  /* 0x000000c208005986 */ /* 0x000fe2000c101536 */
[----:B------:R-:W-:Y:S01]  /*b750*/  ISETP.GT.AND P4, PT, R4, RZ, P1 ;  /* 0x000000ff0400720c */ /* 0x000fe20000f84270 */
[----:B------:R-:W-:Y:S01]  /*b760*/  IMAD.WIDE.U32 R14, R206, 0xf0, R8 ;  /* 0x000000f0ce0e7825 */ /* 0x000fe200078e0008 */
[----:B------:R-:W-:-:S03]  /*b770*/  ISETP.GT.AND P5, PT, R4, RZ, P2 ;  /* 0x000000ff0400720c */ /* 0x000fc600017a4270 */
[----:B------:R-:W-:Y:S01]  /*b780*/  FMUL R186, R186, R201 ;  /* 0x000000c9baba7220 */ /* 0x000fe20000400000 */
[----:B------:R-:W-:Y:S01]  /*b790*/  F2FP.F16.F32.PACK_AB R199, RZ, R199 ;  /* 0x000000c7ffc7723e */ /* 0x000fe200000000ff */
[----:B------:R-:W-:Y:S01]  /*b7a0*/  IMAD.IADD R15, R207, 0x1, R15 ;  /* 0x00000001cf0f7824 */ /* 0x000fe200078e020f */
[----:B------:R-:W-:Y:S01]  /*b7b0*/  F2FP.F16.F32.PACK_AB R198, RZ, R198 ;  /* 0x000000c6ffc6723e */ /* 0x000fe200000000ff */
[-C--:B------:R-:W-:Y:S01]  /*b7c0*/  FMUL R187, R187, R201.reuse ;  /* 0x000000c9bbbb7220 */ /* 0x080fe20000400000 */
[----:B------:R-:W-:Y:S01]  /*b7d0*/  F2FP.F16.F32.PACK_AB R184, RZ, R184 ;  /* 0x000000b8ffb8723e */ /* 0x000fe200000000ff */
[----:B------:R-:W-:Y:S01]  /*b7e0*/  FMUL R188, R188, R201 ;  /* 0x000000c9bcbc7220 */ /* 0x000fe20000400000 */
[----:B------:R-:W-:Y:S01]  /*b7f0*/  F2FP.F16.F32.PACK_AB R185, RZ, R185 ;  /* 0x000000b9ffb9723e */ /* 0x000fe200000000ff */
[-C--:B------:R-:W-:Y:S01]  /*b800*/  FMUL R189, R189, R201.reuse ;  /* 0x000000c9bdbd7220 */ /* 0x080fe20000400000 */
[----:B------:R-:W-:Y:S01]  /*b810*/  F2FP.F16.F32.PACK_AB R186, RZ, R186 ;  /* 0x000000baffba723e */ /* 0x000fe200000000ff */
[----:B------:R-:W-:Y:S01]  /*b820*/  @P4 STG.E.U16 desc[UR54][R6.64+0x12], R197 ;  /* 0x000012c506004986 */ /* 0x000fe2000c101536 */
[----:B------:R-:W-:Y:S01]  /*b830*/  ISETP.GT.AND P4, PT, R4, 0x8, P1 ;  /* 0x000000080400780c */ /* 0x000fe20000f84270 */
[----:B------:R-:W-:Y:S01]  /*b840*/  FMUL R190, R190, R201 ;  /* 0x000000c9bebe7220 */ /* 0x000fe20000400000 */
[----:B------:R-:W-:Y:S01]  /*b850*/  F2FP.F16.F32.PACK_AB R187, RZ, R187 ;  /* 0x000000bbffbb723e */ /* 0x000fe200000000ff */
[----:B------:R-:W-:Y:S01]  /*b860*/  @P5 STG.E.U16 desc[UR54][R6.64+0x10], R196 ;  /* 0x000010c406005986 */ /* 0x000fe2000c101536 */
[----:B------:R-:W-:Y:S01]  /*b870*/  ISETP.GT.AND P5, PT, R4, 0x8, P2 ;  /* 0x000000080400780c */ /* 0x000fe200017a4270 */
[-C--:B------:R-:W-:Y:S01]  /*b880*/  FMUL R191, R191, R201.reuse ;  /* 0x000000c9bfbf7220 */ /* 0x080fe20000400000 */
[----:B------:R-:W-:Y:S01]  /*b890*/  F2FP.F16.F32.PACK_AB R188, RZ, R188 ;  /* 0x000000bcffbc723e */ /* 0x000fe200000000ff */
[----:B------:R-:W-:Y:S01]  /*b8a0*/  FMUL R177, R177, R201 ;  /* 0x000000c9b1b17220 */ /* 0x000fe20000400000 */
[----:B------:R-:W-:Y:S01]  /*b8b0*/  F2FP.F16.F32.PACK_AB R189, RZ, R189 ;  /* 0x000000bdffbd723e */ /* 0x000fe200000000ff */
[-C--:B------:R-:W-:Y:S01]  /*b8c0*/  FMUL R176, R176, R201.reuse ;  /* 0x000000c9b0b07220 */ /* 0x080fe20000400000 */
[----:B------:R-:W-:Y:S01]  /*b8d0*/  F2FP.F16.F32.PACK_AB R190, RZ, R190 ;  /* 0x000000beffbe723e */ /* 0x000fe200000000ff */
[----:B------:R-:W-:Y:S01]  /*b8e0*/  FMUL R178, R178, R201 ;  /* 0x000000c9b2b27220 */ /* 0x000fe20000400000 */
[----:B------:R-:W-:Y:S01]  /*b8f0*/  F2FP.F16.F32.PACK_AB R191, RZ, R191 ;  /* 0x000000bfffbf723e */ /* 0x000fe200000000ff */
[----:B------:R-:W-:Y:S01]  /*b900*/  @P4 STG.E.U16 desc[UR54][R8.64+0x12], R199 ;  /* 0x000012c708004986 */ /* 0x000fe2000c101536 */
[C---:B------:R-:W-:Y:S01]  /*b910*/  ISETP.GT.AND P4, PT, R4.reuse, 0x80, P0 ;  /* 0x000000800400780c */ /* 0x040fe20000784270 */
[-C--:B------:R-:W-:Y:S01]  /*b920*/  FMUL R179, R179, R201.reuse ;  /* 0x000000c9b3b37220 */ /* 0x080fe20000400000 */
[C---:B------:R-:W-:Y:S01]  /*b930*/  ISETP.GT.AND P0, PT, R4.reuse, 0x88, P0 ;  /* 0x000000880400780c */ /* 0x040fe20000704270 */
[----:B------:R-:W-:Y:S01]  /*b940*/  @P5 STG.E.U16 desc[UR54][R8.64+0x10], R198 ;  /* 0x000010c608005986 */ /* 0x000fe2000c101536 */
[----:B------:R-:W-:Y:S01]  /*b950*/  ISETP.GT.AND P5, PT, R4, 0x80, P3 ;  /* 0x000000800400780c */ /* 0x000fe20001fa4270 */
[-C--:B------:R-:W-:Y:S01]  /*b960*/  FMUL R180, R180, R201.reuse ;  /* 0x000000c9b4b47220 */ /* 0x080fe20000400000 */
[----:B------:R-:W-:Y:S01]  /*b970*/  ISETP.GT.AND P3, PT, R4, 0x88, P3 ;  /* 0x000000880400780c */ /* 0x000fe20001f64270 */
[----:B------:R-:W-:Y:S01]  /*b980*/  FMUL R181, R181, R201 ;  /* 0x000000c9b5b57220 */ /* 0x000fe20000400000 */
[----:B------:R-:W-:Y:S01]  /*b990*/  F2FP.F16.F32.PACK_AB R177, RZ, R177 ;  /* 0x000000b1ffb1723e */ /* 0x000fe200000000ff */
[-C--:B------:R-:W-:Y:S01]  /*b9a0*/  FMUL R182, R182, R201.reuse ;  /* 0x000000c9b6b67220 */ /* 0x080fe20000400000 */
[----:B------:R-:W-:Y:S01]  /*b9b0*/  F2FP.F16.F32.PACK_AB R176, RZ, R176 ;  /* 0x000000b0ffb0723e */ /* 0x000fe200000000ff */
[-C--:B------:R-:W-:Y:S01]  /*b9c0*/  FMUL R183, R183, R201.reuse ;  /* 0x000000c9b7b77220 */ /* 0x080fe20000400000 */
[----:B------:R-:W-:Y:S01]  /*b9d0*/  F2FP.F16.F32.PACK_AB R178, RZ, R178 ;  /* 0x000000b2ffb2723e */ /* 0x000fe200000000ff */
[----:B------:R-:W-:Y:S01]  /*b9e0*/  @P4 STG.E.U16 desc[UR54][R14.64], R184 ;  /* 0x000000b80e004986 */ /* 0x000fe2000c101536 */
[----:B------:R-:W-:Y:S01]  /*b9f0*/  IADD3 R12, P4, R11, R14, RZ ;  /* 0x0000000e0b0c7210 */ /* 0x000fe20007f9e0ff */
[----:B------:R-:W-:Y:S01]  /*ba00*/  FMUL R168, R168, R201 ;  /* 0x000000c9a8a87220 */ /* 0x000fe20000400000 */
[----:B------:R-:W-:Y:S01]  /*ba10*/  F2FP.F16.F32.PACK_AB R179, RZ, R179 ;  /* 0x000000b3ffb3723e */ /* 0x000fe200000000ff */
[----:B------:R-:W-:Y:S01]  /*ba20*/  @P5 STG.E.U16 desc[UR54][R14.64+0x2], R185 ;  /* 0x000002b90e005986 */ /* 0x000fe2000c101536 */
[C---:B------:R-:W-:Y:S01]  /*ba30*/  ISETP.GT.AND P5, PT, R4.reuse, 0x80, P2 ;  /* 0x000000800400780c */ /* 0x040fe200017a4270 */
[--C-:B------:R-:W-:Y:S01]  /*ba40*/  IMAD.X R13, R5, 0x1, R15.reuse, P4 ;  /* 0x00000001050d7824 */ /* 0x100fe200020e060f */
[C---:B------:R-:W-:Y:S01]  /*ba50*/  ISETP.GT.AND P4, PT, R4.reuse, 0x80, P1 ;  /* 0x000000800400780c */ /* 0x040fe20000f84270 */
[-C--:B------:R-:W-:Y:S01]  /*ba60*/  FMUL R169, R169, R201.reuse ;  /* 0x000000c9a9a97220 */ /* 0x080fe20000400000 */
[----:B------:R-:W-:Y:S01]  /*ba70*/  ISETP.GT.AND P1, PT, R4, 0x88, P1 ;  /* 0x000000880400780c */ /* 0x000fe20000f24270 */
[-C--:B------:R-:W-:Y:S01]  /*ba80*/  FMUL R170, R170, R201.reuse ;  /* 0x000000c9aaaa7220 */ /* 0x080fe20000400000 */
[----:B------:R-:W-:Y:S01]  /*ba90*/  @P0 STG.E.U16 desc[UR54][R12.64], R186 ;  /* 0x000000ba0c000986 */ /* 0x000fe2000c101536 */
[----:B------:R-:W-:Y:S01]  /*baa0*/  ISETP.GT.AND P0, PT, R3, 0x11, PT ;  /* 0x000000110300780c */ /* 0x000fe20003f04270 */
[-C--:B------:R-:W-:Y:S01]  /*bab0*/  FMUL R171, R171, R201.reuse ;  /* 0x000000c9abab7220 */ /* 0x080fe20000400000 */
[----:B------:R-:W-:Y:S01]  /*bac0*/  F2FP.F16.F32.PACK_AB R180, RZ, R180 ;  /* 0x000000b4ffb4723e */ /* 0x000fe200000000ff */
[----:B------:R-:W-:Y:S01]  /*bad0*/  @P3 STG.E.U16 desc[UR54][R12.64+0x2], R187 ;  /* 0x000002bb0c003986 */ /* 0x000fe2000c101536 */
[----:B------:R-:W-:Y:S01]  /*bae0*/  ISETP.GT.AND P3, PT, R4, 0x88, P2 ;  /* 0x000000880400780c */ /* 0x000fe20001764270 */
[----:B------:R-:W-:Y:S01]  /*baf0*/  FMUL R172, R172, R201 ;  /* 0x000000c9acac7220 */ /* 0x000fe20000400000 */
[----:B------:R-:W-:Y:S01]  /*bb00*/  @P5 IMAD.MOV.U32 R20, RZ, RZ, R14 ;  /* 0x000000ffff145224 */ /* 0x000fe200078e000e */
[----:B------:R-:W-:Y:S01]  /*bb10*/  ISETP.GT.AND P2, PT, R3, 0x10, PT ;  /* 0x000000100300780c */ /* 0x000fe20003f44270 */
[----:B------:R-:W-:Y:S01]  /*bb20*/  @P5 IMAD.MOV.U32 R21, RZ, RZ, R15 ;  /* 0x000000ffff155224 */ /* 0x000fe200078e000f */
[----:B------:R-:W-:Y:S01]  /*bb30*/  F2FP.F16.F32.PACK_AB R181, RZ, R181 ;  /* 0x000000b5ffb5723e */ /* 0x000fe200000000ff */
[-C--:B------:R-:W-:Y:S01]  /*bb40*/  FMUL R173, R173, R201.reuse ;  /* 0x000000c9adad7220 */ /* 0x080fe20000400000 */
[----:B------:R-:W-:Y:S01]  /*bb50*/  F2FP.F16.F32.PACK_AB R182, RZ, R182 ;  /* 0x000000b6ffb6723e */ /* 0x000fe200000000ff */
[-C--:B------:R-:W-:Y:S01]  /*bb60*/  FMUL R175, R175, R201.reuse ;  /* 0x000000c9afaf7220 */ /* 0x080fe20000400000 */
[----:B------:R-:W-:Y:S01]  /*bb70*/  @P5 STG.E.U16 desc[UR54][R20.64+0x10], R188 ;  /* 0x000010bc14005986 */ /* 0x000fe2000c101536 */
[----:B------:R-:W-:Y:S01]  /*bb80*/  ISETP.GT.AND P5, PT, R4, RZ, P0 ;  /* 0x000000ff0400720c */ /* 0x000fe200007a4270 */
[----:B------:R-:W-:Y:S01]  /*bb90*/  FMUL R174, R174, R201 ;  /* 0x000000c9aeae7220 */ /* 0x000fe20000400000 */
[----:B------:R-:W-:Y:S01]  /*bba0*/  F2FP.F16.F32.PACK_AB R183, RZ, R183 ;  /* 0x000000b7ffb7723e */ /* 0x000fe200000000ff */
[----:B------:R-:W-:Y:S01]  /*bbb0*/  @P4 STG.E.U16 desc[UR54][R14.64+0x12], R189 ;  /* 0x000012bd0e004986 */ /* 0x000fe2000c101536 */
[----:B------:R-:W-:Y:S01]  /*bbc0*/  ISETP.GT.AND P4, PT, R4, RZ, P2 ;  /* 0x000000ff0400720c */ /* 0x000fe20001784270 */
[-C--:B------:R-:W-:Y:S01]  /*bbd0*/  FMUL R160, R160, R201.reuse ;  /* 0x000000c9a0a07220 */ /* 0x080fe20000400000 */
[----:B------:R-:W-:Y:S01]  /*bbe0*/  F2FP.F16.F32.PACK_AB R168, RZ, R168 ;  /* 0x000000a8ffa8723e */ /* 0x000fe200000000ff */
[----:B------:R-:W-:Y:S01]  /*bbf0*/  @P3 STG.E.U16 desc[UR54][R12.64+0x10], R190 ;  /* 0x000010be0c003986 */ /* 0x000fe2000c101536 */
[C---:B------:R-:W-:Y:S01]  /*bc00*/  ISETP.GT.AND P3, PT, R4.reuse, 0x8, P2 ;  /* 0x000000080400780c */ /* 0x040fe20001764270 */
[----:B------:R-:W-:Y:S01]  /*bc10*/  FMUL R161, R161, R201 ;  /* 0x000000c9a1a17220 */ /* 0x000fe20000400000 */
[----:B------:R-:W-:Y:S01]  /*bc20*/  F2FP.F16.F32.PACK_AB R169, RZ, R169 ;  /* 0x000000a9ffa9723e */ /* 0x000fe200000000ff */
[----:B------:R0:W-:Y:S01]  /*bc30*/  @P1 STG.E.U16 desc[UR54][R12.64+0x12], R191 ;  /* 0x000012bf0c001986 */ /* 0x0001e2000c101536 */
[----:B------:R-:W-:Y:S01]  /*bc40*/  ISETP.GT.AND P1, PT, R3, 0x18, PT ;  /* 0x000000180300780c */ /* 0x000fe20003f24270 */
[-C--:B------:R-:W-:Y:S01]  /*bc50*/  FMUL R163, R163, R201.reuse ;  /* 0x000000c9a3a37220 */ /* 0x080fe20000400000 */
[----:B------:R-:W-:Y:S01]  /*bc60*/  F2FP.F16.F32.PACK_AB R170, RZ, R170 ;  /* 0x000000aaffaa723e */ /* 0x000fe200000000ff */
[----:B------:R1:W-:Y:S01]  /*bc70*/  @P5 STG.E.U16 desc[UR54][R6.64+0x22], R177 ;  /* 0x000022b106005986 */ /* 0x0003e2000c101536 */
[----:B------:R-:W-:Y:S01]  /*bc80*/  ISETP.GT.AND P5, PT, R4, 0x8, P0 ;  /* 0x000000080400780c */ /* 0x000fe200007a4270 */
[----:B------:R-:W-:Y:S01]  /*bc90*/  FMUL R162, R162, R201 ;  /* 0x000000c9a2a27220 */ /* 0x000fe20000400000 */
[----:B------:R-:W-:Y:S01]  /*bca0*/  F2FP.F16.F32.PACK_AB R171, RZ, R171 ;  /* 0x000000abffab723e */ /* 0x000fe200000000ff */
[----:B------:R1:W-:Y:S01]  /*bcb0*/  @P4 STG.E.U16 desc[UR54][R6.64+0x20], R176 ;  /* 0x000020b006004986 */ /* 0x0003e2000c101536 */
[----:B------:R-:W-:Y:S01]  /*bcc0*/  ISETP.GT.AND P4, PT, R4, RZ, P1 ;  /* 0x000000ff0400720c */ /* 0x000fe20000f84270 */
[----:B------:R-:W-:Y:S01]  /*bcd0*/  FMUL R164, R164, R201 ;  /* 0x000000c9a4a47220 */ /* 0x000fe20000400000 */
[----:B------:R-:W-:Y:S01]  /*bce0*/  F2FP.F16.F32.PACK_AB R172, RZ, R172 ;  /* 0x000000acffac723e */ /* 0x000fe200000000ff */
[----:B------:R1:W-:Y:S01]  /*bcf0*/  @P3 STG.E.U16 desc[UR54][R8.64+0x20], R178 ;  /* 0x000020b208003986 */ /* 0x0003e2000c101536 */
[----:B------:R-:W-:Y:S01]  /*bd00*/  ISETP.GT.AND P3, PT, R3, 0x19, PT ;  /* 0x000000190300780c */ /* 0x000fe20003f64270 */
[----:B0-----:R-:W-:Y:S01]  /*bd10*/  IMAD.WIDE.U32 R12, R206, 0xf0, R8 ;  /* 0x000000f0ce0c7825 */ /* 0x001fe200078e0008 */
[----:B------:R-:W-:-:S03]  /*bd20*/  F2FP.F16.F32.PACK_AB R173, RZ, R173 ;  /* 0x000000adffad723e */ /* 0x000fc600000000ff */
[----:B------:R-:W-:Y:S01]  /*bd30*/  FMUL R165, R165, R201 ;  /* 0x000000c9a5a57220 */ /* 0x000fe20000400000 */
[----:B------:R-:W-:Y:S01]  /*bd40*/  F2FP.F16.F32.PACK_AB R175, RZ, R175 ;  /* 0x000000afffaf723e */ /* 0x000fe200000000ff */
[----:B------:R1:W-:Y:S01]  /*bd50*/  @P5 STG.E.U16 desc[UR54][R8.64+0x22], R179 ;  /* 0x000022b308005986 */ /* 0x0003e2000c101536 */
[C---:B------:R-:W-:Y:S01]  /*bd60*/  ISETP.GT.AND P5, PT, R4.reuse, RZ, P3 ;  /* 0x000000ff0400720c */ /* 0x040fe20001fa4270 */
[----:B------:R-:W-:Y:S01]  /*bd70*/  IMAD.IADD R13, R207, 0x1, R13 ;  /* 0x00000001cf0d7824 */ /* 0x000fe200078e020d */
[----:B------:R-:W-:Y:S01]  /*bd80*/  F2FP.F16.F32.PACK_AB R174, RZ, R174 ;  /* 0x000000aeffae723e */ /* 0x000fe200000000ff */
[----:B------:R1:W-:Y:S01]  /*bd90*/  @P4 STG.E.U16 desc[UR54][R6.64+0x30], R180 ;  /* 0x000030b406004986 */ /* 0x0003e2000c101536 */
[----:B------:R-:W-:Y:S01]  /*bda0*/  ISETP.GT.AND P4, PT, R4, 0x8, P1 ;  /* 0x000000080400780c */ /* 0x000fe20000f84270 */
[-C--:B------:R-:W-:Y:S01]  /*bdb0*/  FMUL R166, R166, R201.reuse ;  /* 0x000000c9a6a67220 */ /* 0x080fe20000400000 */
[----:B------:R-:W-:Y:S01]  /*bdc0*/  F2FP.F16.F32.PACK_AB R160, RZ, R160 ;  /* 0x000000a0ffa0723e */ /* 0x000fe200000000ff */
[----:B------:R-:W-:Y:S01]  /*bdd0*/  FMUL R167, R167, R201 ;  /* 0x000000c9a7a77220 */ /* 0x000fe20000400000 */
[----:B------:R-:W-:Y:S01]  /*bde0*/  F2FP.F16.F32.PACK_AB R161, RZ, R161 ;  /* 0x000000a1ffa1723e */ /* 0x000fe200000000ff */
[----:B------:R-:W-:Y:S01]  /*bdf0*/  FMUL R152, R152, R201 ;  /* 0x000000c998987220 */ /* 0x000fe20000400000 */
[----:B------:R-:W-:Y:S01]  /*be00*/  F2FP.F16.F32.PACK_AB R163, RZ, R163 ;  /* 0x000000a3ffa3723e */ /* 0x000fe200000000ff */
[-C--:B------:R-:W-:Y:S01]  /*be10*/  FMUL R153, R153, R201.reuse ;  /* 0x000000c999997220 */ /* 0x080fe20000400000 */
[----:B------:R-:W-:Y:S01]  /*be20*/  F2FP.F16.F32.PACK_AB R162, RZ, R162 ;  /* 0x000000a2ffa2723e */ /* 0x000fe200000000ff */
[----:B------:R1:W-:Y:S01]  /*be30*/  @P5 STG.E.U16 desc[UR54][R6.64+0x32], R181 ;  /* 0x000032b506005986 */ /* 0x0003e2000c101536 */
[----:B------:R-:W-:Y:S01]  /*be40*/  ISETP.GT.AND P5, PT, R4, 0x8, P3 ;  /* 0x000000080400780c */ /* 0x000fe20001fa4270 */
[-C--:B------:R-:W-:Y:S01]  /*be50*/  FMUL R154, R154, R201.reuse ;  /* 0x000000c99a9a7220 */ /* 0x080fe20000400000 */
[----:B------:R-:W-:Y:S01]  /*be60*/  F2FP.F16.F32.PACK_AB R164, RZ, R164 ;  /* 0x000000a4ffa4723e */ /* 0x000fe200000000ff */
[----:B------:R1:W-:Y:S01]  /*be70*/  @P4 STG.E.U16 desc[UR54][R8.64+0x30], R182 ;  /* 0x000030b608004986 */ /* 0x0003e2000c101536 */
[C---:B------:R-:W-:Y:S01]  /*be80*/  ISETP.GT.AND P4, PT, R4.reuse, 0x80, P2 ;  /* 0x000000800400780c */ /* 0x040fe20001784270 */
[-C--:B------:R-:W-:Y:S01]  /*be90*/  FMUL R155, R155, R201.reuse ;  /* 0x000000c99b9b7220 */ /* 0x080fe20000400000 */
[----:B------:R-:W-:Y:S01]  /*bea0*/  ISETP.GT.AND P2, PT, R4, 0x88, P2 ;  /* 0x000000880400780c */ /* 0x000fe20001744270 */
[----:B------:R-:W-:Y:S01]  /*beb0*/  FMUL R157, R157, R201 ;  /* 0x000000c99d9d7220 */ /* 0x000fe20000400000 */
[----:B------:R-:W-:Y:S01]  /*bec0*/  F2FP.F16.F32.PACK_AB R165, RZ, R165 ;  /* 0x000000a5ffa5723e */ /* 0x000fe200000000ff */
[-C--:B------:R-:W-:Y:S01]  /*bed0*/  FMUL R156, R156, R201.reuse ;  /* 0x000000c99c9c7220 */ /* 0x080fe20000400000 */
[----:B------:R-:W-:Y:S01]  /*bee0*/  F2FP.F16.F32.PACK_AB R166, RZ, R166 ;  /* 0x000000a6ffa6723e */ /* 0x000fe200000000ff */
[----:B------:R-:W-:Y:S01]  /*bef0*/  FMUL R158, R158, R201 ;  /* 0x000000c99e9e7220 */ /* 0x000fe20000400000 */
[----:B------:R-:W-:Y:S01]  /*bf00*/  F2FP.F16.F32.PACK_AB R167, RZ, R167 ;  /* 0x000000a7ffa7723e */ /* 0x000fe200000000ff */
[----:B------:R1:W-:Y:S01]  /*bf10*/  @P5 STG.E.U16 desc[UR54][R8.64+0x32], R183 ;  /* 0x000032b708005986 */ /* 0x0003e2000c101536 */
[----:B------:R-:W-:Y:S01]  /*bf20*/  IADD3 R10, P5, R11, R12, RZ ;  /* 0x0000000c0b0a7210 */ /* 0x000fe20007fbe0ff */
[-C--:B------:R-:W-:Y:S01]  /*bf30*/  FMUL R159, R159, R201.reuse ;  /* 0x000000c99f9f7220 */ /* 0x080fe20000400000 */
[----:B------:R-:W-:Y:S01]  /*bf40*/  F2FP.F16.F32.PACK_AB R152, RZ, R152 ;  /* 0x00000098ff98723e */ /* 0x000fe200000000ff */
[----:B------:R1:W-:Y:S01]  /*bf50*/  @P4 STG.E.U16 desc[UR54][R12.64+0x20], R168 ;  /* 0x000020a80c004986 */ /* 0x0003e2000c101536 */
[C---:B------:R-:W-:Y:S01]  /*bf60*/  ISETP.GT.AND P4, PT, R4.reuse, 0x80, P0 ;  /* 0x000000800400780c */ /* 0x040fe20000784270 */
[----:B------:R-:W-:Y:S01]  /*bf70*/  IMAD.X R11, R5, 0x1, R13, P5 ;  /* 0x00000001050b7824 */ /* 0x000fe200028e060d */
[----:B------:R-:W-:Y:S01]  /*bf80*/  ISETP.GT.AND P0, PT, R4, 0x88, P0 ;  /* 0x000000880400780c */ /* 0x000fe20000704270 */
[----:B------:R-:W-:Y:S01]  /*bf90*/  FMUL R144, R144, R201 ;  /* 0x000000c990907220 */ /* 0x000fe20000400000 */
[----:B------:R-:W-:Y:S01]  /*bfa0*/  F2FP.F16.F32.PACK_AB R153, RZ, R153 ;  /* 0x00000099ff99723e */ /* 0x000fe200000000ff */
        /* <DEDUP_REMOVED lines=9> */
[C---:B------:R-:W-:Y:S01]  /*c040*/  ISETP.GT.AND P4, PT, R4.reuse, 0x80, P1 ;  /* 0x000000800400780c */ /* 0x040fe20000f84270 */
[-C--:B------:R-:W-:Y:S01]  /*c050*/  FMUL R149, R149, R201.reuse ;  /* 0x000000c995957220 */ /* 0x080fe20000400000 */
[C---:B------:R-:W-:Y:S01]  /*c060*/  ISETP.GT.AND P1, PT, R4.reuse, 0x88, P1 ;  /* 0x000000880400780c */ /* 0x040fe20000f24270 */
[----:B------:R1:W-:Y:S01]  /*c070*/  @P2 STG.E.U16 desc[UR54][R10.64+0x20], R170 ;  /* 0x000020aa0a002986 */ /* 0x0003e2000c101536 */
[----:B------:R-:W-:Y:S01]  /*c080*/  ISETP.GT.AND P2, PT, R4, 0x80, P3 ;  /* 0x000000800400780c */ /* 0x000fe20001f44270 */
[-C--:B------:R-:W-:Y:S01]  /*c090*/  FMUL R150, R150, R201.reuse ;  /* 0x000000c996967220 */ /* 0x080fe20000400000 */
[----:B------:R-:W-:Y:S01]  /*c0a0*/  ISETP.GT.AND P3, PT, R4, 0x88, P3 ;  /* 0x000000880400780c */ /* 0x000fe20001f64270 */
[----:B------:R1:W-:Y:S01]  /*c0b0*/  @P0 STG.E.U16 desc[UR54][R10.64+0x22], R171 ;  /* 0x000022ab0a000986 */ /* 0x0003e2000c101536 */
[----:B------:R-:W-:Y:S01]  /*c0c0*/  F2FP.F16.F32.PACK_AB R158, RZ, R158 ;  /* 0x0000009eff9e723e */ /* 0x000fe200000000ff */
[----:B------:R-:W-:Y:S01]  /*c0d0*/  FMUL R151, R151, R201 ;  /* 0x000000c997977220 */ /* 0x000fe20000400000 */
[----:B------:R-:W-:Y:S01]  /*c0e0*/  F2FP.F16.F32.PACK_AB R159, RZ, R159 ;  /* 0x0000009fff9f723e */ /* 0x000fe200000000ff */
[----:B------:R-:W-:Y:S01]  /*c0f0*/  FMUL R136, R136, R201 ;  /* 0x000000c988887220 */ /* 0x000fe20000400000 */
[----:B------:R-:W-:Y:S01]  /*c100*/  F2FP.F16.F32.PACK_AB R144, RZ, R144 ;  /* 0x00000090ff90723e */ /* 0x000fe200000000ff */
[----:B------:R1:W-:Y:S01]  /*c110*/  @P4 STG.E.U16 desc[UR54][R12.64+0x30], R172 ;  /* 0x000030ac0c004986 */ /* 0x0003e2000c101536 */
[----:B------:R-:W-:Y:S01]  /*c120*/  F2FP.F16.F32.PACK_AB R145, RZ, R145 ;  /* 0x00000091ff91723e */ /* 0x000fe200000000ff */
[----:B------:R-:W-:Y:S01]  /*c130*/  FMUL R137, R137, R201 ;  /* 0x000000c989897220 */ /* 0x000fe20000400000 */
[----:B------:R-:W-:Y:S01]  /*c140*/  F2FP.F16.F32.PACK_AB R147, RZ, R147 ;  /* 0x00000093ff93723e */ /* 0x000fe200000000ff */
[----:B------:R1:W-:Y:S01]  /*c150*/  @P2 STG.E.U16 desc[UR54][R12.64+0x32], R173 ;  /* 0x000032ad0c002986 */ /* 0x0003e2000c101536 */
[C---:B------:R-:W-:Y:S01]  /*c160*/  ISETP.GT.AND P2, PT, R3.reuse, 0x21, PT ;  /* 0x000000210300780c */ /* 0x040fe20003f44270 */
[-C--:B------:R-:W-:Y:S01]  /*c170*/  FMUL R138, R138, R201.reuse ;  /* 0x000000c98a8a7220 */ /* 0x080fe20000400000 */
[----:B------:R-:W-:Y:S01]  /*c180*/  F2FP.F16.F32.PACK_AB R146, RZ, R146 ;  /* 0x00000092ff92723e */ /* 0x000fe200000000ff */
[----:B------:R1:W-:Y:S01]  /*c190*/  @P3 STG.E.U16 desc[UR54][R10.64+0x32], R175 ;  /* 0x000032af0a003986 */ /* 0x0003e2000c101536 */
[----:B------:R-:W-:Y:S01]  /*c1a0*/  ISETP.GT.AND P3, PT, R3, 0x20, PT ;  /* 0x000000200300780c */ /* 0x000fe20003f64270 */
[-C--:B------:R-:W-:Y:S01]  /*c1b0*/  FMUL R139, R139, R201.reuse ;  /* 0x000000c98b8b7220 */ /* 0x080fe20000400000 */
[C---:B------:R-:W-:Y:S01]  /*c1c0*/  ISETP.GT.AND P4, PT, R4.reuse, RZ, P2 ;  /* 0x000000ff0400720c */ /* 0x040fe20001784270 */
[----:B------:R1:W-:Y:S01]  /*c1d0*/  @P1 STG.E.U16 desc[UR54][R10.64+0x30], R174 ;  /* 0x000030ae0a001986 */ /* 0x0003e2000c101536 */
[C---:B------:R-:W-:Y:S01]  /*c1e0*/  ISETP.GT.AND P0, PT, R4.reuse, RZ, P3 ;  /* 0x000000ff0400720c */ /* 0x040fe20001f04270 */
[-C--:B------:R-:W-:Y:S01]  /*c1f0*/  FMUL R141, R141, R201.reuse ;  /* 0x000000c98d8d7220 */ /* 0x080fe20000400000 */
[----:B------:R-:W-:Y:S01]  /*c200*/  ISETP.GT.AND P1, PT, R4, 0x8, P2 ;  /* 0x000000080400780c */ /* 0x000fe20001724270 */
[-C--:B------:R-:W-:Y:S01]  /*c210*/  FMUL R140, R140, R201.reuse ;  /* 0x000000c98c8c7220 */ /* 0x080fe20000400000 */
[----:B------:R-:W-:Y:S01]  /*c220*/  ISETP.GT.AND P5, PT, R4, 0x8, P3 ;  /* 0x000000080400780c */ /* 0x000fe20001fa4270 */
[-C--:B------:R-:W-:Y:S01]  /*c230*/  FMUL R142, R142, R201.reuse ;  /* 0x000000c98e8e7220 */ /* 0x080fe20000400000 */
[----:B------:R-:W-:Y:S01]  /*c240*/  F2FP.F16.F32.PACK_AB R148, RZ, R148 ;  /* 0x00000094ff94723e */ /* 0x000fe200000000ff */
[----:B------:R-:W-:Y:S01]  /*c250*/  FMUL R143, R143, R201 ;  /* 0x000000c98f8f7220 */ /* 0x000fe20000400000 */
[----:B------:R-:W-:Y:S01]  /*c260*/  F2FP.F16.F32.PACK_AB R149, RZ, R149 ;  /* 0x00000095ff95723e */ /* 0x000fe200000000ff */
[----:B------:R-:W-:Y:S01]  /*c270*/  FMUL R128, R128, R201 ;  /* 0x000000c980807220 */ /* 0x000fe20000400000 */
[----:B------:R-:W-:Y:S01]  /*c280*/  F2FP.F16.F32.PACK_AB R150, RZ, R150 ;  /* 0x00000096ff96723e */ /* 0x000fe200000000ff */
[----:B------:R1:W-:Y:S01]  /*c290*/  @P4 STG.E.U16 desc[UR54][R6.64+0x42], R161 ;  /* 0x000042a106004986 */ /* 0x0003e2000c101536 */
[----:B------:R-:W-:Y:S01]  /*c2a0*/  F2FP.F16.F32.PACK_AB R151, RZ, R151 ;  /* 0x00000097ff97723e */ /* 0x000fe200000000ff */
[-C--:B------:R-:W-:Y:S01]  /*c2b0*/  FMUL R129, R129, R201.reuse ;  /* 0x000000c981817220 */ /* 0x080fe20000400000 */
[----:B------:R-:W-:Y:S01]  /*c2c0*/  F2FP.F16.F32.PACK_AB R136, RZ, R136 ;  /* 0x00000088ff88723e */ /* 0x000fe200000000ff */
[----:B------:R1:W-:Y:S01]  /*c2d0*/  @P0 STG.E.U16 desc[UR54][R6.64+0x40], R160 ;  /* 0x000040a006000986 */ /* 0x0003e2000c101536 */
[----:B------:R-:W-:Y:S01]  /*c2e0*/  ISETP.GT.AND P0, PT, R3, 0x28, PT ;  /* 0x000000280300780c */ /* 0x000fe20003f04270 */
[----:B------:R-:W-:Y:S01]  /*c2f0*/  FMUL R131, R131, R201 ;  /* 0x000000c983837220 */ /* 0x000fe20000400000 */
[----:B------:R-:W-:Y:S01]  /*c300*/  F2FP.F16.F32.PACK_AB R137, RZ, R137 ;  /* 0x00000089ff89723e */ /* 0x000fe200000000ff */
[----:B------:R1:W-:Y:S01]  /*c310*/  @P1 STG.E.U16 desc[UR54][R8.64+0x42], R163 ;  /* 0x000042a308001986 */ /* 0x0003e2000c101536 */
[----:B------:R-:W-:Y:S01]  /*c320*/  ISETP.GT.AND P1, PT, R3, 0x29, PT ;  /* 0x000000290300780c */ /* 0x000fe20003f24270 */
[-C--:B------:R-:W-:Y:S01]  /*c330*/  FMUL R130, R130, R201.reuse ;  /* 0x000000c982827220 */ /* 0x080fe20000400000 */
[----:B------:R-:W-:Y:S01]  /*c340*/  F2FP.F16.F32.PACK_AB R138, RZ, R138 ;  /* 0x0000008aff8a723e */ /* 0x000fe200000000ff */
[----:B------:R1:W-:Y:S01]  /*c350*/  @P5 STG.E.U16 desc[UR54][R8.64+0x40], R162 ;  /* 0x000040a208005986 */ /* 0x0003e2000c101536 */
[----:B------:R-:W-:Y:S01]  /*c360*/  ISETP.GT.AND P5, PT, R4, RZ, P0 ;  /* 0x000000ff0400720c */ /* 0x000fe200007a4270 */
[-C--:B------:R-:W-:Y:S01]  /*c370*/  FMUL R132, R132, R201.reuse ;  /* 0x000000c984847220 */ /* 0x080fe20000400000 */
[----:B------:R-:W-:Y:S01]  /*c380*/  ISETP.GT.AND P4, PT, R4, RZ, P1 ;  /* 0x000000ff0400720c */ /* 0x000fe20000f84270 */
[----:B------:R-:W-:Y:S01]  /*c390*/  FMUL R133, R133, R201 ;  /* 0x000000c985857220 */ /* 0x000fe20000400000 */
[----:B------:R-:W-:Y:S01]  /*c3a0*/  F2FP.F16.F32.PACK_AB R139, RZ, R139 ;  /* 0x0000008bff8b723e */ /* 0x000fe200000000ff */
[----:B------:R-:W-:Y:S01]  /*c3b0*/  FMUL R134, R134, R201 ;  /* 0x000000c986867220 */ /* 0x000fe20000400000 */
[----:B------:R-:W-:Y:S01]  /*c3c0*/  F2FP.F16.F32.PACK_AB R141, RZ, R141 ;  /* 0x0000008dff8d723e */ /* 0x000fe200000000ff */
[-C--:B------:R-:W-:Y:S01]  /*c3d0*/  FMUL R135, R135, R201.reuse ;  /* 0x000000c987877220 */ /* 0x080fe20000400000 */
[----:B------:R-:W-:Y:S01]  /*c3e0*/  F2FP.F16.F32.PACK_AB R140, RZ, R140 ;  /* 0x0000008cff8c723e */ /* 0x000fe200000000ff */
[-C--:B------:R-:W-:Y:S01]  /*c3f0*/  FMUL R120, R120, R201.reuse ;  /* 0x000000c978787220 */ /* 0x080fe20000400000 */
[----:B------:R-:W-:Y:S01]  /*c400*/  F2FP.F16.F32.PACK_AB R142, RZ, R142 ;  /* 0x0000008eff8e723e */ /* 0x000fe200000000ff */
[----:B------:R-:W-:Y:S01]  /*c410*/  FMUL R121, R121, R201 ;  /* 0x000000c979797220 */ /* 0x000fe20000400000 */
[----:B------:R-:W-:Y:S01]  /*c420*/  F2FP.F16.F32.PACK_AB R143, RZ, R143 ;  /* 0x0000008fff8f723e */ /* 0x000fe200000000ff */
[----:B------:R1:W-:Y:S01]  /*c430*/  @P5 STG.E.U16 desc[UR54][R6.64+0x50], R164 ;  /* 0x000050a406005986 */ /* 0x0003e2000c101536 */
[----:B------:R-:W-:Y:S01]  /*c440*/  ISETP.GT.AND P5, PT, R4, 0x8, P0 ;  /* 0x000000080400780c */ /* 0x000fe200007a4270 */
[-C--:B------:R-:W-:Y:S01]  /*c450*/  FMUL R122, R122, R201.reuse ;  /* 0x000000c97a7a7220 */ /* 0x080fe20000400000 */
[----:B------:R-:W-:Y:S01]  /*c460*/  F2FP.F16.F32.PACK_AB R128, RZ, R128 ;  /* 0x00000080ff80723e */ /* 0x000fe200000000ff */
[----:B------:R1:W-:Y:S01]  /*c470*/  @P4 STG.E.U16 desc[UR54][R6.64+0x52], R165 ;  /* 0x000052a506004986 */ /* 0x0003e2000c101536 */
[----:B------:R-:W-:Y:S01]  /*c480*/  ISETP.GT.AND P4, PT, R4, 0x8, P1 ;  /* 0x000000080400780c */ /* 0x000fe20000f84270 */
        /* <DEDUP_REMOVED lines=35> */
[----:B------:R-:W-:Y:S01]  /*c6c0*/  ISETP.GT.AND P2, PT, R3, 0x31, PT ;  /* 0x000000310300780c */ /* 0x000fe20003f44270 */
[-C--:B------:R-:W-:Y:S01]  /*c6d0*/  FMUL R119, R119, R201.reuse ;  /* 0x000000c977777220 */ /* 0x080fe20000400000 */
[----:B------:R-:W-:Y:S01]  /*c6e0*/  F2FP.F16.F32.PACK_AB R122, RZ, R122 ;  /* 0x0000007aff7a723e */ /* 0x000fe200000000ff */
        /* <DEDUP_REMOVED lines=8> */
[-C--:B------:R-:W-:Y:S01]  /*c770*/  FMUL R106, R106, R201.reuse ;  /* 0x000000c96a6a7220 */ /* 0x080fe20000400000 */
[----:B------:R-:W-:Y:S01]  /*c780*/  F2FP.F16.F32.PACK_AB R124, RZ, R124 ;  /* 0x0000007cff7c723e */ /* 0x000fe200000000ff */
[----:B------:R1:W-:Y:S01]  /*c790*/  @P0 STG.E.U16 desc[UR54][R10.64+0x50], R158 ;  /* 0x0000509e0a000986 */ /* 0x0003e2000c101536 */
[C---:B------:R-:W-:Y:S01]  /*c7a0*/  ISETP.GT.AND P0, PT, R4.reuse, RZ, P3 ;  /* 0x000000ff0400720c */ /* 0x040fe20001f04270 */
[-C--:B------:R-:W-:Y:S01]  /*c7b0*/  FMUL R107, R107, R201.reuse ;  /* 0x000000c96b6b7220 */ /* 0x080fe20000400000 */
[C---:B------:R-:W-:Y:S01]  /*c7c0*/  ISETP.GT.AND P5, PT, R4.reuse, 0x8, P3 ;  /* 0x000000080400780c */ /* 0x040fe20001fa4270 */
[----:B------:R1:W-:Y:S01]  /*c7d0*/  @P1 STG.E.U16 desc[UR54][R10.64+0x52], R159 ;  /* 0x0000529f0a001986 */ /* 0x0003e2000c101536 */
[----:B------:R-:W-:Y:S01]  /*c7e0*/  ISETP.GT.AND P1, PT, R4, 0x8, P2 ;  /* 0x000000080400780c */ /* 0x000fe20001724270 */
[----:B------:R-:W-:Y:S01]  /*c7f0*/  FMUL R109, R109, R201 ;  /* 0x000000c96d6d7220 */ /* 0x000fe20000400000 */
[----:B------:R-:W-:Y:S01]  /*c800*/  F2FP.F16.F32.PACK_AB R126, RZ, R126 ;  /* 0x0000007eff7e723e */ /* 0x000fe200000000ff */
[----:B------:R1:W-:Y:S01]  /*c810*/  @P4 STG.E.U16 desc[UR54][R6.64+0x62], R145 ;  /* 0x0000629106004986 */ /* 0x0003e2000c101536 */
[----:B------:R-:W-:Y:S01]  /*c820*/  F2FP.F16.F32.PACK_AB R127, RZ, R127 ;  /* 0x0000007fff7f723e */ /* 0x000fe200000000ff */
[-C--:B------:R-:W-:Y:S01]  /*c830*/  FMUL R108, R108, R201.reuse ;  /* 0x000000c96c6c7220 */ /* 0x080fe20000400000 */
[----:B------:R-:W-:Y:S01]  /*c840*/  F2FP.F16.F32.PACK_AB R112, RZ, R112 ;  /* 0x00000070ff70723e */ /* 0x000fe200000000ff */
[----:B------:R-:W-:Y:S01]  /*c850*/  FMUL R110, R110, R201 ;  /* 0x000000c96e6e7220 */ /* 0x000fe20000400000 */
        /* <DEDUP_REMOVED lines=12> */
[----:B------:R-:W-:Y:S01]  /*c920*/  ISETP.GT.AND P4, PT, R4, RZ, P1 ;  /* 0x000000ff0400720c */ /* 0x000fe20000f84270 */
        /* <DEDUP_REMOVED lines=8> */
[-C--:B------:R-:W-:Y:S01]  /*c9b0*/  FMUL R102, R102, R201.reuse ;  /* 0x000000c966667220 */ /* 0x080fe20000400000 */
[----:B------:R-:W-:Y:S01]  /*c9c0*/  F2FP.F16.F32.PACK_AB R104, RZ, R104 ;  /* 0x00000068ff68723e */ /* 0x000fe200000000ff */
[----:B------:R1:W-:Y:S01]  /*c9d0*/  @P5 STG.E.U16 desc[UR54][R6.64+0x70], R148 ;  /* 0x0000709406005986 */ /* 0x0003e2000c101536 */
[C---:B------:R-:W-:Y:S01]  /*c9e0*/  ISETP.GT.AND P5, PT, R4.reuse, 0x8, P0 ;  /* 0x000000080400780c */ /* 0x040fe200007a4270 */
[----:B------:R-:W-:Y:S01]  /*c9f0*/  FMUL R103, R103, R201 ;  /* 0x000000c967677220 */ /* 0x000fe20000400000 */
        /* <DEDUP_REMOVED lines=41> */
[-C--:B------:R-:W-:Y:S01]  /*cc90*/  FMUL R85, R85, R201.reuse ;  /* 0x000000c955557220 */ /* 0x080fe20000400000 */
        /* <DEDUP_REMOVED lines=19> */
[----:B------:R-:W-:Y:S01]  /*cdd0*/  FMUL R74, R74, R201 ;  /* 0x000000c94a4a7220 */ /* 0x000fe20000400000 */
        /* <DEDUP_REMOVED lines=9> */
[----:B------:R-:W-:Y:S01]  /*ce70*/  FMUL R76, R76, R201 ;  /* 0x000000c94c4c7220 */ /* 0x000fe20000400000 */
[----:B------:R-:W-:Y:S01]  /*ce80*/  F2FP.F16.F32.PACK_AB R93, RZ, R93 ;  /* 0x0000005dff5d723e */ /* 0x000fe200000000ff */
[----:B------:R1:W-:Y:S01]  /*ce90*/  @P5 STG.E.U16 desc[UR54][R8.64+0x80], R130 ;  /* 0x0000808208005986 */ /* 0x0003e2000c101536 */
[----:B------:R-:W-:Y:S01]  /*cea0*/  ISETP.GT.AND P5, PT, R4, RZ, P0 ;  /* 0x000000ff0400720c */ /* 0x000fe200007a4270 */
[-C--:B------:R-:W-:Y:S01]  /*ceb0*/  FMUL R78, R78, R201.reuse ;  /* 0x000000c94e4e7220 */ /* 0x080fe20000400000 */
[----:B------:R-:W-:Y:S01]  /*cec0*/  ISETP.GT.AND P4, PT, R4, RZ, P1 ;  /* 0x000000ff0400720c */ /* 0x000fe20000f84270 */
[-C--:B------:R-:W-:Y:S01]  /*ced0*/  FMUL R79, R79, R201.reuse ;  /* 0x000000c94f4f7220 */ /* 0x080fe20000400000 */
[----:B------:R-:W-:Y:S01]  /*cee0*/  F2FP.F16.F32.PACK_AB R92, RZ, R92 ;  /* 0x0000005cff5c723e */ /* 0x000fe200000000ff */
        /* <DEDUP_REMOVED lines=8> */
[----:B------:R1:W-:Y:S01]  /*cf70*/  @P5 STG.E.U16 desc[UR54][R6.64+0x90], R132 ;  /* 0x0000908406005986 */ /* 0x0003e2000c101536 */
[----:B------:R-:W-:Y:S01]  /*cf80*/  ISETP.GT.AND P5, PT, R4, 0x8, P0 ;  /* 0x000000080400780c */ /* 0x000fe200007a4270 */
[----:B------:R-:W-:Y:S01]  /*cf90*/  FMUL R68, R68, R201 ;  /* 0x000000c944447220 */ /* 0x000fe20000400000 */
[----:B------:R-:W-:Y:S01]  /*cfa0*/  F2FP.F16.F32.PACK_AB R83, RZ, R83 ;  /* 0x00000053ff53723e */ /* 0x000fe200000000ff */
[----:B------:R1:W-:Y:S01]  /*cfb0*/  @P4 STG.E.U16 desc[UR54][R6.64+0x92], R133 ;  /* 0x0000928506004986 */ /* 0x0003e2000c101536 */
[----:B------:R-:W-:Y:S01]  /*cfc0*/  ISETP.GT.AND P4, PT, R4, 0x8, P1 ;  /* 0x000000080400780c */ /* 0x000fe20000f84270 */
        /* <DEDUP_REMOVED lines=33> */
[C---:B------:R-:W-:Y:S01]  /*d1e0*/  ISETP.GT.AND P1, PT, R4.reuse, 0x88, P1 ;  /* 0x000000880400780c */ /* 0x040fe20000f24270 */
[----:B------:R1:W-:Y:S01]  /*d1f0*/  @P2 STG.E.U16 desc[UR54][R10.64+0x82], R123 ;  /* 0x0000827b0a002986 */ /* 0x0003e2000c101536 */
[----:B------:R-:W-:Y:S01]  /*d200*/  ISETP.GT.AND P2, PT, R3, 0x51, PT ;  /* 0x000000510300780c */ /* 0x000fe20003f44270 */
[----:B------:R-:W-:Y:S01]  /*d210*/  FMUL R49, R49, R201 ;  /* 0x000000c931317220 */ /* 0x000fe20000400000 */
[----:B------:R-:W-:Y:S01]  /*d220*/  F2FP.F16.F32.PACK_AB R77, RZ, R77 ;  /* 0x0000004dff4d723e */ /* 0x000fe200000000ff */
[-C--:B------:R-:W-:Y:S01]  /*d230*/  FMUL R51, R51, R201.reuse ;  /* 0x000000c933337220 */ /* 0x080fe20000400000 */
[----:B------:R-:W-:Y:S01]  /*d240*/  F2FP.F16.F32.PACK_AB R76, RZ, R76 ;  /* 0x0000004cff4c723e */ /* 0x000fe200000000ff */
[----:B------:R1:W-:Y:S01]  /*d250*/  @P4 STG.E.U16 desc[UR54][R12.64+0x90], R124 ;  /* 0x0000907c0c004986 */ /* 0x0003e2000c101536 */
[----:B------:R-:W-:Y:S01]  /*d260*/  ISETP.GT.AND P4, PT, R4, RZ, P2 ;  /* 0x000000ff0400720c */ /* 0x000fe20001784270 */
[-C--:B------:R-:W-:Y:S01]  /*d270*/  FMUL R50, R50, R201.reuse ;  /* 0x000000c932327220 */ /* 0x080fe20000400000 */
[----:B------:R-:W-:Y:S01]  /*d280*/  F2FP.F16.F32.PACK_AB R78, RZ, R78 ;  /* 0x0000004eff4e723e */ /* 0x000fe200000000ff */
[----:B------:R1:W-:Y:S01]  /*d290*/  @P3 STG.E.U16 desc[UR54][R12.64+0x92], R125 ;  /* 0x0000927d0c003986 */ /* 0x0003e2000c101536 */
[----:B------:R-:W-:Y:S01]  /*d2a0*/  ISETP.GT.AND P3, PT, R3, 0x50, PT ;  /* 0x000000500300780c */ /* 0x000fe20003f64270 */
[----:B------:R-:W-:Y:S01]  /*d2b0*/  FMUL R52, R52, R201 ;  /* 0x000000c934347220 */ /* 0x000fe20000400000 */
        /* <DEDUP_REMOVED lines=54> */
[C---:B------:R-:W-:Y:S01]  /*d620*/  ISETP.GT.AND P3, PT, R4.reuse, 0x88, P3 ;  /* 0x000000880400780c */ /* 0x040fe20001f64270 */
[----:B------:R1:W-:Y:S01]  /*d630*/  @P4 STG.E.U16 desc[UR54][R8.64+0xb2], R119 ;  /* 0x0000b27708004986 */ /* 0x0003e2000c101536 */
[C---:B------:R-:W-:Y:S01]  /*d640*/  ISETP.GT.AND P4, PT, R4.reuse, 0x80, P2 ;  /* 0x000000800400780c */ /* 0x040fe20001784270 */
        /* <DEDUP_REMOVED lines=20> */
[----:B------:R1:W-:Y:S01]  /*d790*/  @P2 STG.E.U16 desc[UR54][R10.64+0xa2], R107 ;  /* 0x0000a26b0a002986 */ /* 0x0003e2000c101536 */
[----:B------:R-:W-:Y:S01]  /*d7a0*/  ISETP.GT.AND P2, PT, R3, 0x61, PT ;  /* 0x000000610300780c */ /* 0x000fe20003f44270 */
[----:B------:R-:W-:Y:S01]  /*d7b0*/  FMUL R30, R30, R201 ;  /* 0x000000c91e1e7220 */ /* 0x000fe20000400000 */
[----:B------:R-:W-:Y:S01]  /*d7c0*/  F2FP.F16.F32.PACK_AB R53, RZ, R53 ;  /* 0x00000035ff35723e */ /* 0x000fe200000000ff */
[----:B------:R-:W-:Y:S01]  /*d7d0*/  FMUL R31, R31, R201 ;  /* 0x000000c91f1f7220 */ /* 0x000fe20000400000 */
[----:B------:R-:W-:Y:S01]  /*d7e0*/  F2FP.F16.F32.PACK_AB R54, RZ, R54 ;  /* 0x00000036ff36723e */ /* 0x000fe200000000ff */
[----:B------:R1:W-:Y:S01]  /*d7f0*/  @P4 STG.E.U16 desc[UR54][R12.64+0xb0], R108 ;  /* 0x0000b06c0c004986 */ /* 0x0003e2000c101536 */
[----:B------:R-:W-:-:S02]  /*d800*/  ISETP.GT.AND P4, PT, R4, RZ, P2 ;  /* 0x000000ff0400720c */ /* 0x000fc40001784270 */
[----:B------:R-:W-:Y:S01]  /*d810*/  F2FP.F16.F32.PACK_AB R55, RZ, R55 ;  /* 0x00000037ff37723e */ /* 0x000fe200000000ff */
[----:B------:R1:W-:Y:S01]  /*d820*/  @P3 STG.E.U16 desc[UR54][R12.64+0xb2], R109 ;  /* 0x0000b26d0c003986 */ /* 0x0003e2000c101536 */
[----:B------:R-:W-:Y:S02]  /*d830*/  ISETP.GT.AND P3, PT, R3, 0x60, PT ;  /* 0x000000600300780c */ /* 0x000fe40003f64270 */
[----:B------:R-:W-:Y:S01]  /*d840*/  F2FP.F16.F32.PACK_AB R40, RZ, R40 ;  /* 0x00000028ff28723e */ /* 0x000fe200000000ff */
[----:B------:R1:W-:Y:S01]  /*d850*/  @P0 STG.E.U16 desc[UR54][R10.64+0xb0], R110 ;  /* 0x0000b06e0a000986 */ /* 0x0003e2000c101536 */
[C---:B------:R-:W-:Y:S02]  /*d860*/  ISETP.GT.AND P0, PT, R4.reuse, RZ, P3 ;  /* 0x000000ff0400720c */ /* 0x040fe40001f04270 */
[C---:B------:R-:W-:Y:S01]  /*d870*/  ISETP.GT.AND P5, PT, R4.reuse, 0x8, P3 ;  /* 0x000000080400780c */ /* 0x040fe20001fa4270 */
[----:B------:R1:W-:Y:S01]  /*d880*/  @P1 STG.E.U16 desc[UR54][R10.64+0xb2], R111 ;  /* 0x0000b26f0a001986 */ /* 0x0003e2000c101536 */
[----:B------:R-:W-:-:S02]  /*d890*/  ISETP.GT.AND P1, PT, R4, 0x8, P2 ;  /* 0x000000080400780c */ /* 0x000fc40001724270 */
[----:B------:R-:W-:Y:S01]  /*d8a0*/  F2FP.F16.F32.PACK_AB R41, RZ, R41 ;  /* 0x00000029ff29723e */ /* 0x000fe200000000ff */
[----:B------:R1:W-:Y:S01]  /*d8b0*/  @P4 STG.E.U16 desc[UR54][R6.64+0xc2], R97 ;  /* 0x0000c26106004986 */ /* 0x0003e2000c101536 */
[----:B------:R-:W-:Y:S02]  /*d8c0*/  F2FP.F16.F32.PACK_AB R42, RZ, R42 ;  /* 0x0000002aff2a723e */ /* 0x000fe400000000ff */
[----:B------:R-:W-:Y:S02]  /*d8d0*/  F2FP.F16.F32.PACK_AB R43, RZ, R43 ;  /* 0x0000002bff2b723e */ /* 0x000fe400000000ff */
[----:B------:R-:W-:Y:S01]  /*d8e0*/  F2FP.F16.F32.PACK_AB R45, RZ, R45 ;  /* 0x0000002dff2d723e */ /* 0x000fe200000000ff */
[----:B------:R1:W-:Y:S01]  /*d8f0*/  @P0 STG.E.U16 desc[UR54][R6.64+0xc0], R96 ;  /* 0x0000c06006000986 */ /* 0x0003e2000c101536 */
[C---:B------:R-:W-:Y:S02]  /*d900*/  ISETP.GT.AND P0, PT, R3.reuse, 0x68, PT ;  /* 0x000000680300780c */ /* 0x040fe40003f04270 */
[----:B------:R-:W-:Y:S01]  /*d910*/  F2FP.F16.F32.PACK_AB R44, RZ, R44 ;  /* 0x0000002cff2c723e */ /* 0x000fe200000000ff */
[----:B------:R1:W-:Y:S01]  /*d920*/  @P1 STG.E.U16 desc[UR54][R8.64+0xc2], R99 ;  /* 0x0000c26308001986 */ /* 0x0003e2000c101536 */
[----:B------:R-:W-:-:S02]  /*d930*/  ISETP.GT.AND P1, PT, R3, 0x69, PT ;  /* 0x000000690300780c */ /* 0x000fc40003f24270 */
[----:B------:R-:W-:Y:S01]  /*d940*/  F2FP.F16.F32.PACK_AB R46, RZ, R46 ;  /* 0x0000002eff2e723e */ /* 0x000fe200000000ff */
[----:B------:R1:W-:Y:S01]  /*d950*/  @P5 STG.E.U16 desc[UR54][R8.64+0xc0], R98 ;  /* 0x0000c06208005986 */ /* 0x0003e2000c101536 */
[C---:B------:R-:W-:Y:S02]  /*d960*/  ISETP.GT.AND P5, PT, R4.reuse, RZ, P0 ;  /* 0x000000ff0400720c */ /* 0x040fe400007a4270 */
[----:B------:R-:W-:Y:S02]  /*d970*/  ISETP.GT.AND P4, PT, R4, RZ, P1 ;  /* 0x000000ff0400720c */ /* 0x000fe40000f84270 */
[----:B------:R-:W-:Y:S02]  /*d980*/  F2FP.F16.F32.PACK_AB R47, RZ, R47 ;  /* 0x0000002fff2f723e */ /* 0x000fe400000000ff */
[----:B------:R-:W-:Y:S02]  /*d990*/  F2FP.F16.F32.PACK_AB R32, RZ, R32 ;  /* 0x00000020ff20723e */ /* 0x000fe400000000ff */
[----:B------:R-:W-:-:S02]  /*d9a0*/  F2FP.F16.F32.PACK_AB R33, RZ, R33 ;  /* 0x00000021ff21723e */ /* 0x000fc400000000ff */
[----:B------:R-:W-:Y:S02]  /*d9b0*/  F2FP.F16.F32.PACK_AB R34, RZ, R34 ;  /* 0x00000022ff22723e */ /* 0x000fe400000000ff */
[----:B------:R-:W-:Y:S01]  /*d9c0*/  F2FP.F16.F32.PACK_AB R35, RZ, R35 ;  /* 0x00000023ff23723e */ /* 0x000fe200000000ff */
[----:B------:R1:W-:Y:S01]  /*d9d0*/  @P5 STG.E.U16 desc[UR54][R6.64+0xd0], R100 ;  /* 0x0000d06406005986 */ /* 0x0003e2000c101536 */
[C---:B------:R-:W-:Y:S02]  /*d9e0*/  ISETP.GT.AND P5, PT, R4.reuse, 0x8, P0 ;  /* 0x000000080400780c */ /* 0x040fe400007a4270 */
[----:B------:R-:W-:Y:S01]  /*d9f0*/  F2FP.F16.F32.PACK_AB R36, RZ, R36 ;  /* 0x00000024ff24723e */ /* 0x000fe200000000ff */
[----:B------:R1:W-:Y:S01]  /*da00*/  @P4 STG.E.U16 desc[UR54][R6.64+0xd2], R101 ;  /* 0x0000d26506004986 */ /* 0x0003e2000c101536 */
[----:B------:R-:W-:Y:S02]  /*da10*/  ISETP.GT.AND P4, PT, R4, 0x8, P1 ;  /* 0x000000080400780c */ /* 0x000fe40000f84270 */
[----:B------:R-:W-:-:S02]  /*da20*/  F2FP.F16.F32.PACK_AB R37, RZ, R37 ;  /* 0x00000025ff25723e */ /* 0x000fc400000000ff */
[----:B------:R-:W-:Y:S02]  /*da30*/  F2FP.F16.F32.PACK_AB R38, RZ, R38 ;  /* 0x00000026ff26723e */ /* 0x000fe400000000ff */
[----:B------:R-:W-:Y:S02]  /*da40*/  F2FP.F16.F32.PACK_AB R39, RZ, R39 ;  /* 0x00000027ff27723e */ /* 0x000fe400000000ff */
[----:B------:R-:W-:Y:S01]  /*da50*/  F2FP.F16.F32.PACK_AB R24, RZ, R24 ;  /* 0x00000018ff18723e */ /* 0x000fe200000000ff */
[----:B------:R1:W-:Y:S01]  /*da60*/  @P5 STG.E.U16 desc[UR54][R8.64+0xd0], R102 ;  /* 0x0000d06608005986 */ /* 0x0003e2000c101536 */
[C---:B------:R-:W-:Y:S02]  /*da70*/  ISETP.GT.AND P5, PT, R4.reuse, 0x80, P3 ;  /* 0x000000800400780c */ /* 0x040fe40001fa4270 */
[C---:B------:R-:W-:Y:S01]  /*da80*/  ISETP.GT.AND P3, PT, R4.reuse, 0x88, P3 ;  /* 0x000000880400780c */ /* 0x040fe20001f64270 */
[----:B------:R1:W-:Y:S01]  /*da90*/  @P4 STG.E.U16 desc[UR54][R8.64+0xd2], R103 ;  /* 0x0000d26708004986 */ /* 0x0003e2000c101536 */
[----:B------:R-:W-:-:S02]  /*daa0*/  ISETP.GT.AND P4, PT, R4, 0x80, P2 ;  /* 0x000000800400780c */ /* 0x000fc40001784270 */
[C---:B------:R-:W-:Y:S02]  /*dab0*/  ISETP.GT.AND P2, PT, R4.reuse, 0x88, P2 ;  /* 0x000000880400780c */ /* 0x040fe40001744270 */
[----:B------:R-:W-:Y:S02]  /*dac0*/  F2FP.F16.F32.PACK_AB R25, RZ, R25 ;  /* 0x00000019ff19723e */ /* 0x000fe400000000ff */
[----:B------:R-:W-:Y:S02]  /*dad0*/  F2FP.F16.F32.PACK_AB R26, RZ, R26 ;  /* 0x0000001aff1a723e */ /* 0x000fe400000000ff */
[----:B------:R-:W-:Y:S01]  /*dae0*/  F2FP.F16.F32.PACK_AB R27, RZ, R27 ;  /* 0x0000001bff1b723e */ /* 0x000fe200000000ff */
[----:B------:R1:W-:Y:S01]  /*daf0*/  @P5 STG.E.U16 desc[UR54][R12.64+0xc0], R88 ;  /* 0x0000c0580c005986 */ /* 0x0003e2000c101536 */
[----:B------:R-:W-:Y:S02]  /*db00*/  F2FP.F16.F32.PACK_AB R28, RZ, R28 ;  /* 0x0000001cff1c723e */ /* 0x000fe400000000ff */
[----:B------:R-:W-:Y:S01]  /*db10*/  F2FP.F16.F32.PACK_AB R29, RZ, R29 ;  /* 0x0000001dff1d723e */ /* 0x000fe200000000ff */
[----:B------:R1:W-:Y:S01]  /*db20*/  @P4 STG.E.U16 desc[UR54][R12.64+0xc2], R89 ;  /* 0x0000c2590c004986 */ /* 0x0003e2000c101536 */
[----:B------:R-:W-:-:S02]  /*db30*/  ISETP.GT.AND P4, PT, R4, 0x80, P0 ;  /* 0x000000800400780c */ /* 0x000fc40000784270 */
[C---:B------:R-:W-:Y:S01]  /*db40*/  ISETP.GT.AND P0, PT, R4.reuse, 0x88, P0 ;  /* 0x000000880400780c */ /* 0x040fe20000704270 */
[----:B------:R1:W-:Y:S01]  /*db50*/  @P3 STG.E.U16 desc[UR54][R10.64+0xc0], R90 ;  /* 0x0000c05a0a003986 */ /* 0x0003e2000c101536 */
[C---:B------:R-:W-:Y:S02]  /*db60*/  ISETP.GT.AND P3, PT, R4.reuse, 0x80, P1 ;  /* 0x000000800400780c */ /* 0x040fe40000f64270 */
[C---:B------:R-:W-:Y:S01]  /*db70*/  ISETP.GT.AND P1, PT, R4.reuse, 0x88, P1 ;  /* 0x000000880400780c */ /* 0x040fe20000f24270 */
[----:B------:R1:W-:Y:S01]  /*db80*/  @P2 STG.E.U16 desc[UR54][R10.64+0xc2], R91 ;  /* 0x0000c25b0a002986 */ /* 0x0003e2000c101536 */
[----:B------:R-:W-:Y:S02]  /*db90*/  ISETP.GT.AND P2, PT, R3, 0x71, PT ;  /* 0x000000710300780c */ /* 0x000fe40003f44270 */
[----:B------:R-:W-:Y:S02]  /*dba0*/  F2FP.F16.F32.PACK_AB R30, RZ, R30 ;  /* 0x0000001eff1e723e */ /* 0x000fe400000000ff */
[----:B------:R-:W-:Y:S01]  /*dbb0*/  F2FP.F16.F32.PACK_AB R31, RZ, R31 ;  /* 0x0000001fff1f723e */ /* 0x000fe200000000ff */
[----:B------:R1:W-:Y:S01]  /*dbc0*/  @P4 STG.E.U16 desc[UR54][R12.64+0xd0], R92 ;  /* 0x0000d05c0c004986 */ /* 0x0003e2000c101536 */
[----:B------:R-:W-:-:S03]  /*dbd0*/  ISETP.GT.AND P4, PT, R4, RZ, P2 ;  /* 0x000000ff0400720c */ /* 0x000fc60001784270 */
[----:B------:R1:W-:Y:S01]  /*dbe0*/  @P3 STG.E.U16 desc[UR54][R12.64+0xd2], R93 ;  /* 0x0000d25d0c003986 */ /* 0x0003e2000c101536 */
[----:B------:R-:W-:-:S03]  /*dbf0*/  ISETP.GT.AND P3, PT, R3, 0x70, PT ;  /* 0x000000700300780c */ /* 0x000fc60003f64270 */
[----:B------:R1:W-:Y:S01]  /*dc00*/  @P0 STG.E.U16 desc[UR54][R10.64+0xd0], R94 ;  /* 0x0000d05e0a000986 */ /* 0x0003e2000c101536 */
[C---:B------:R-:W-:Y:S02]  /*dc10*/  ISETP.GT.AND P0, PT, R4.reuse, RZ, P3 ;  /* 0x000000ff0400720c */ /* 0x040fe40001f04270 */
[C---:B------:R-:W-:Y:S01]  /*dc20*/  ISETP.GT.AND P5, PT, R4.reuse, 0x8, P3 ;  /* 0x000000080400780c */ /* 0x040fe20001fa4270 */
[----:B------:R1:W-:Y:S01]  /*dc30*/  @P1 STG.E.U16 desc[UR54][R10.64+0xd2], R95 ;  /* 0x0000d25f0a001986 */ /* 0x0003e2000c101536 */
[----:B------:R-:W-:-:S03]  /*dc40*/  ISETP.GT.AND P1, PT, R4, 0x8, P2 ;  /* 0x000000080400780c */ /* 0x000fc60001724270 */
[----:B------:R1:W-:Y:S06]  /*dc50*/  @P4 STG.E.U16 desc[UR54][R6.64+0xe2], R81 ;  /* 0x0000e25106004986 */ /* 0x0003ec000c101536 */
[----:B------:R1:W-:Y:S01]  /*dc60*/  @P0 STG.E.U16 desc[UR54][R6.64+0xe0], R80 ;  /* 0x0000e05006000986 */ /* 0x0003e2000c101536 */
[----:B------:R-:W-:-:S03]  /*dc70*/  ISETP.GT.AND P0, PT, R3, 0x78, PT ;  /* 0x000000780300780c */ /* 0x000fc60003f04270 */
[----:B------:R1:W-:Y:S01]  /*dc80*/  @P1 STG.E.U16 desc[UR54][R8.64+0xe2], R83 ;  /* 0x0000e25308001986 */ /* 0x0003e2000c101536 */
[----:B------:R-:W-:-:S03]  /*dc90*/  ISETP.GT.AND P1, PT, R3, 0x79, PT ;  /* 0x000000790300780c */ /* 0x000fc60003f24270 */
[----:B------:R1:W-:Y:S01]  /*dca0*/  @P5 STG.E.U16 desc[UR54][R8.64+0xe0], R82 ;  /* 0x0000e05208005986 */ /* 0x0003e2000c101536 */
[C---:B------:R-:W-:Y:S02]  /*dcb0*/  ISETP.GT.AND P5, PT, R4.reuse, RZ, P0 ;  /* 0x000000ff0400720c */ /* 0x040fe400007a4270 */
[----:B------:R-:W-:-:S11]  /*dcc0*/  ISETP.GT.AND P4, PT, R4, RZ, P1 ;  /* 0x000000ff0400720c */ /* 0x000fd60000f84270 */
[----:B------:R1:W-:Y:S01]  /*dcd0*/  @P5 STG.E.U16 desc[UR54][R6.64+0xf0], R84 ;  /* 0x0000f05406005986 */ /* 0x0003e2000c101536 */
[----:B------:R-:W-:-:S03]  /*dce0*/  ISETP.GT.AND P5, PT, R4, 0x8, P0 ;  /* 0x000000080400780c */ /* 0x000fc600007a4270 */
[----:B------:R1:W-:Y:S01]  /*dcf0*/  @P4 STG.E.U16 desc[UR54][R6.64+0xf2], R85 ;  /* 0x0000f25506004986 */ /* 0x0003e2000c101536 */
[----:B------:R-:W-:-:S09]  /*dd00*/  ISETP.GT.AND P4, PT, R4, 0x8, P1 ;  /* 0x000000080400780c */ /* 0x000fd20000f84270 */
[----:B------:R1:W-:Y:S01]  /*dd10*/  @P5 STG.E.U16 desc[UR54][R8.64+0xf0], R86 ;  /* 0x0000f05608005986 */ /* 0x0003e2000c101536 */
[C---:B------:R-:W-:Y:S02]  /*dd20*/  ISETP.GT.AND P5, PT, R4.reuse, 0x80, P3 ;  /* 0x000000800400780c */ /* 0x040fe40001fa4270 */
[C---:B------:R-:W-:Y:S01]  /*dd30*/  ISETP.GT.AND P3, PT, R4.reuse, 0x88, P3 ;  /* 0x000000880400780c */ /* 0x040fe20001f64270 */
[----:B------:R1:W-:Y:S01]  /*dd40*/  @P4 STG.E.U16 desc[UR54][R8.64+0xf2], R87 ;  /* 0x0000f25708004986 */ /* 0x0003e2000c101536 */
[C---:B------:R-:W-:Y:S02]  /*dd50*/  ISETP.GT.AND P4, PT, R4.reuse, 0x80, P2 ;  /* 0x000000800400780c */ /* 0x040fe40001784270 */
[----:B------:R-:W-:-:S07]  /*dd60*/  ISETP.GT.AND P2, PT, R4, 0x88, P2 ;  /* 0x000000880400780c */ /* 0x000fce0001744270 */
[----:B------:R1:W-:Y:S04]  /*dd70*/  @P5 STG.E.U16 desc[UR54][R12.64+0xe0], R72 ;  /* 0x0000e0480c005986 */ /* 0x0003e8000c101536 */
[----:B------:R1:W-:Y:S01]  /*dd80*/  @P4 STG.E.U16 desc[UR54][R12.64+0xe2], R73 ;  /* 0x0000e2490c004986 */ /* 0x0003e2000c101536 */
[C---:B------:R-:W-:Y:S02]  /*dd90*/  ISETP.GT.AND P4, PT, R4.reuse, 0x80, P0 ;  /* 0x000000800400780c */ /* 0x040fe40000784270 */
[C---:B------:R-:W-:Y:S01]  /*dda0*/  ISETP.GT.AND P0, PT, R4.reuse, 0x88, P0 ;  /* 0x000000880400780c */ /* 0x040fe20000704270 */
[----:B------:R1:W-:Y:S01]  /*ddb0*/  @P3 STG.E.U16 desc[UR54][R10.64+0xe0], R74 ;  /* 0x0000e04a0a003986 */ /* 0x0003e2000c101536 */
[C---:B------:R-:W-:Y:S02]  /*ddc0*/  ISETP.GT.AND P3, PT, R4.reuse, 0x80, P1 ;  /* 0x000000800400780c */ /* 0x040fe40000f64270 */
[----:B------:R-:W-:Y:S01]  /*ddd0*/  ISETP.GT.AND P1, PT, R4, 0x88, P1 ;  /* 0x000000880400780c */ /* 0x000fe20000f24270 */
[----:B------:R1:W-:Y:S01]  /*dde0*/  @P2 STG.E.U16 desc[UR54][R10.64+0xe2], R75 ;  /* 0x0000e24b0a002986 */ /* 0x0003e2000c101536 */
[----:B------:R-:W-:-:S05]  /*ddf0*/  ISETP.GT.AND P2, PT, R3, 0x81, PT ;  /* 0x000000810300780c */ /* 0x000fca0003f44270 */
        /* <DEDUP_REMOVED lines=73> */
[----:B------:R-:W-:-:S03]  /*e290*/  ISETP.GT.AND P4, PT, R4, 0x8, P2 ;  /* 0x000000080400780c */ /* 0x000fc60001784270 */
[----:B------:R1:W-:Y:S01]  /*e2a0*/  @P3 STG.E.U16 desc[UR54][R12.64+0x132], R45 ;  /* 0x0001322d0c003986 */ /* 0x0003e2000c101536 */
[----:B------:R-:W-:-:S03]  /*e2b0*/  ISETP.GT.AND P3, PT, R3, 0xa1, PT ;  /* 0x000000a10300780c */ /* 0x000fc60003f64270 */
[----:B------:R1:W-:Y:S01]  /*e2c0*/  @P0 STG.E.U16 desc[UR54][R10.64+0x130], R46 ;  /* 0x0001302e0a000986 */ /* 0x0003e2000c101536 */
[C---:B------:R-:W-:Y:S02]  /*e2d0*/  ISETP.GT.AND P0, PT, R4.reuse, RZ, P2 ;  /* 0x000000ff0400720c */ /* 0x040fe40001704270 */
[C---:B------:R-:W-:Y:S01]  /*e2e0*/  ISETP.GT.AND P5, PT, R4.reuse, 0x8, P3 ;  /* 0x000000080400780c */ /* 0x040fe20001fa4270 */
[----:B------:R1:W-:Y:S01]  /*e2f0*/  @P1 STG.E.U16 desc[UR54][R10.64+0x132], R47 ;  /* 0x0001322f0a001986 */ /* 0x0003e2000c101536 */
[----:B------:R-:W-:-:S09]  /*e300*/  ISETP.GT.AND P1, PT, R4, RZ, P3 ;  /* 0x000000ff0400720c */ /* 0x000fd20001f24270 */
[----:B------:R1:W-:Y:S01]  /*e310*/  @P0 STG.E.U16 desc[UR54][R6.64+0x140], R32 ;  /* 0x0001402006000986 */ /* 0x0003e2000c101536 */
[----:B------:R-:W-:-:S03]  /*e320*/  ISETP.GT.AND P0, PT, R3, 0xa9, PT ;  /* 0x000000a90300780c */ /* 0x000fc60003f04270 */
[----:B------:R1:W-:Y:S01]  /*e330*/  @P1 STG.E.U16 desc[UR54][R6.64+0x142], R33 ;  /* 0x0001422106001986 */ /* 0x0003e2000c101536 */
[----:B------:R-:W-:-:S03]  /*e340*/  ISETP.GT.AND P1, PT, R3, 0xa8, PT ;  /* 0x000000a80300780c */ /* 0x000fc60003f24270 */
[----:B------:R1:W-:Y:S01]  /*e350*/  @P4 STG.E.U16 desc[UR54][R8.64+0x140], R34 ;  /* 0x0001402208004986 */ /* 0x0003e2000c101536 */
[----:B------:R-:W-:-:S03]  /*e360*/  ISETP.GT.AND P4, PT, R4, RZ, P0 ;  /* 0x000000ff0400720c */ /* 0x000fc60000784270 */
[----:B------:R1:W-:Y:S01]  /*e370*/  @P5 STG.E.U16 desc[UR54][R8.64+0x142], R35 ;  /* 0x0001422308005986 */ /* 0x0003e2000c101536 */
[----:B------:R-:W-:-:S09]  /*e380*/  ISETP.GT.AND P5, PT, R4, RZ, P1 ;  /* 0x000000ff0400720c */ /* 0x000fd20000fa4270 */
        /* <DEDUP_REMOVED lines=10> */
[----:B------:R1:W-:Y:S01]  /*e430*/  @P4 STG.E.U16 desc[UR54][R12.64+0x140], R24 ;  /* 0x000140180c004986 */ /* 0x0003e2000c101536 */
[C---:B------:R-:W-:Y:S02]  /*e440*/  ISETP.GT.AND P4, PT, R4.reuse, 0x80, P0 ;  /* 0x000000800400780c */ /* 0x040fe40000784270 */
[C---:B------:R-:W-:Y:S01]  /*e450*/  ISETP.GT.AND P0, PT, R4.reuse, 0x88, P0 ;  /* 0x000000880400780c */ /* 0x040fe20000704270 */
[----:B------:R1:W-:Y:S01]  /*e460*/  @P5 STG.E.U16 desc[UR54][R12.64+0x142], R25 ;  /* 0x000142190c005986 */ /* 0x0003e2000c101536 */
[C---:B------:R-:W-:Y:S02]  /*e470*/  ISETP.GT.AND P5, PT, R4.reuse, 0x80, P1 ;  /* 0x000000800400780c */ /* 0x040fe40000fa4270 */
[----:B------:R-:W-:Y:S01]  /*e480*/  ISETP.GT.AND P1, PT, R4, 0x88, P1 ;  /* 0x000000880400780c */ /* 0x000fe20000f24270 */
[----:B------:R1:W-:Y:S04]  /*e490*/  @P2 STG.E.U16 desc[UR54][R10.64+0x140], R26 ;  /* 0x0001401a0a002986 */ /* 0x0003e8000c101536 */
[----:B------:R1:W-:Y:S04]  /*e4a0*/  @P3 STG.E.U16 desc[UR54][R10.64+0x142], R27 ;  /* 0x0001421b0a003986 */ /* 0x0003e8000c101536 */
[----:B------:R1:W-:Y:S04]  /*e4b0*/  @P4 STG.E.U16 desc[UR54][R12.64+0x152], R29 ;  /* 0x0001521d0c004986 */ /* 0x0003e8000c101536 */
[----:B------:R1:W-:Y:S04]  /*e4c0*/  @P5 STG.E.U16 desc[UR54][R12.64+0x150], R28 ;  /* 0x0001501c0c005986 */ /* 0x0003e8000c101536 */
[----:B------:R1:W-:Y:S04]  /*e4d0*/  @P1 STG.E.U16 desc[UR54][R10.64+0x150], R30 ;  /* 0x0001501e0a001986 */ /* 0x0003e8000c101536 */
[----:B------:R1:W-:Y:S02]  /*e4e0*/  @P0 STG.E.U16 desc[UR54][R10.64+0x152], R31 ;  /* 0x0001521f0a000986 */ /* 0x0003e4000c101536 */
.L_x_381:
[----:B------:R-:W-:Y:S05]  /*e4f0*/  BSYNC B0 ;  /* 0x0000000000007941 */ /* 0x000fea0003800000 */
.L_x_33:
[----:B------:R-:W-:Y:S01]  /*e500*/  ULDC UR4, c[0x0][0xc] ;  /* 0x0000030000047ab9 */ /* 0x000fe20000000800 */
[----:B------:R-:W-:Y:S01]  /*e510*/  ULDC UR5, c[0x0][0x10] ;  /* 0x0000040000057ab9 */ /* 0x000fe20000000800 */
[----:B0-----:R-:W0:Y:S01]  /*e520*/  LDC R3, c[0x0][0x14] ;  /* 0x00000500ff037b82 */ /* 0x001e220000000800 */
[----:B------:R-:W-:Y:S01]  /*e530*/  UIMAD.WIDE.U32 UR4, UR4, UR5, URZ ;  /* 0x00000005040472a5 */ /* 0x000fe2000f8e003f */
[----:B------:R-:W-:Y:S02]  /*e540*/  IMAD.MOV.U32 R23, RZ, RZ, R19 ;  /* 0x000000ffff177224 */ /* 0x000fe400078e0013 */
[----:B------:R-:W-:-:S03]  /*e550*/  IMAD.MOV.U32 R18, RZ, RZ, -0x1 ;  /* 0xffffffffff127424 */ /* 0x000fc600078e00ff */
[----:B0-----:R-:W-:-:S04]  /*e560*/  IMAD.WIDE.U32 R22, R3, UR4, R22 ;  /* 0x0000000403167c25 */ /* 0x001fc8000f8e0016 */
[----:B------:R-:W-:Y:S01]  /*e570*/  IMAD R3, R3, UR5, RZ ;  /* 0x0000000503037c24 */ /* 0x000fe2000f8e02ff */
[----:B------:R-:W-:Y:S02]  /*e580*/  ULDC.64 UR4, c[0x0][0x650] ;  /* 0x0001940000047ab9 */ /* 0x000fe40000000a00 */
[----:B------:R-:W-:Y:S01]  /*e590*/  ISETP.GE.U32.AND P0, PT, R22, UR4, PT ;  /* 0x0000000416007c0c */ /* 0x000fe2000bf06070 */
[--C-:B------:R-:W-:Y:S01]  /*e5a0*/  IMAD.IADD R19, R23, 0x1, R3.reuse ;  /* 0x0000000117137824 */ /* 0x100fe200078e0203 */
[----:B------:R-:W-:Y:S01]  /*e5b0*/  PRMT R3, RZ, 0x7610, R3 ;  /* 0x00007610ff037816 */ /* 0x000fe20000000003 */
[----:B------:R-:W-:-:S03]  /*e5c0*/  IMAD.MOV.U32 R23, RZ, RZ, -0x1 ;  /* 0xffffffffff177424 */ /* 0x000fc600078e00ff */
[----:B------:R-:W-:-:S13]  /*e5d0*/  ISETP.GE.U32.AND.EX P0, PT, R19, UR5, PT, P0 ;  /* 0x0000000513007c0c */ /* 0x000fda000bf06100 */
[----:B------:R-:W-:Y:S05]  /*e5e0*/  @P0 BRA `(.L_x_382) ;  /* 0x0000000400700947 */ /* 0x000fea0003800000 */
[----:B-1-3--:R-:W0:Y:S01]  /*e5f0*/  S2R R12, SR_CTAID.X ;  /* 0x00000000000c7919 */ /* 0x00ae220000002500 */
[----:B-----5:R-:W1:Y:S01]  /*e600*/  LDC.64 R10, c[0x0][0x628] ;  /* 0x00018a00ff0a7b82 */ /* 0x020e620000000a00 */
[----:B------:R-:W-:Y:S01]  /*e610*/  ULDC UR4, c[0x0][0x150] ;  /* 0x0000540000047ab9 */ /* 0x000fe20000000800 */
[----:B------:R-:W-:Y:S01]  /*e620*/  IMAD.MOV.U32 R8, RZ, RZ, R22 ;  /* 0x000000ffff087224 */ /* 0x000fe200078e0016 */
[----:B------:R-:W3:Y:S01]  /*e630*/  S2R R20, SR_CTAID.Y ;  /* 0x0000000000147919 */ /* 0x000ee20000002600 */
[----:B------:R-:W-:-:S04]  /*e640*/  IMAD.MOV.U32 R9, RZ, RZ, R19 ;  /* 0x000000ffff097224 */ /* 0x000fc800078e0013 */
[----:B------:R-:W2:Y:S08]  /*e650*/  LDC R21, c[0x0][0x144] ;  /* 0x00005100ff157b82 */ /* 0x000eb00000000800 */
[----:B------:R-:W2:Y:S08]  /*e660*/  LDC R0, c[0x0][0x630] ;  /* 0x00018c00ff007b82 */ /* 0x000eb00000000800 */
[----:B------:R-:W2:Y:S01]  /*e670*/  LDC.64 R14, c[0x0][0x620] ;  /* 0x00018800ff0e7b82 */ /* 0x000ea20000000a00 */
[----:B-1----:R-:W-:-:S04]  /*e680*/  ISETP.NE.U32.AND P0, PT, R10, RZ, PT ;  /* 0x000000ff0a00720c */ /* 0x002fc80003f05070 */
[----:B------:R-:W-:Y:S02]  /*e690*/  ISETP.NE.AND.EX P0, PT, R11, RZ, PT, P0 ;  /* 0x000000ff0b00720c */ /* 0x000fe40003f05300 */
[----:B0-----:R-:W-:-:S05]  /*e6a0*/  I2FP.F32.U32 R3, R12 ;  /* 0x0000000c00037245 */ /* 0x001fca0000201000 */
[----:B------:R-:W-:-:S04]  /*e6b0*/  FMUL R3, R3, UR4 ;  /* 0x0000000403037c20 */ /* 0x000fc80008400000 */
[----:B------:R0:W1:Y:S02]  /*e6c0*/  F2I.U32.TRUNC.NTZ R18, R3 ;  /* 0x0000000300127305 */ /* 0x000064000020f000 */
[----:B---3--:R-:W-:Y:S05]  /*e6d0*/  @!P0 BRA `(.L_x_383) ;  /* 0x0000000000288947 */ /* 0x008fea0003800000 */
[----:B0-----:R-:W0:Y:S02]  /*e6e0*/  LDC R3, c[0x0][0x634] ;  /* 0x00018d00ff037b82 */ /* 0x001e240000000800 */
        /* <DEDUP_REMOVED lines=9> */
.L_x_383:
[----:B------:R-:W3:Y:S01]  /*e780*/  LDC.64 R26, c[0x0][0x640] ;  /* 0x00019000ff1a7b82 */ /* 0x000ee20000000a00 */
[-CC-:B--2---:R-:W-:Y:S01]  /*e790*/  SHF.R.U64 R13, R8, R0.reuse, R9.reuse ;  /* 0x00000000080d7219 */ /* 0x184fe20000001209 */
[----:B-1----:R-:W-:Y:S01]  /*e7a0*/  IMAD.MOV R7, RZ, RZ, -R18 ;  /* 0x000000ffff077224 */ /* 0x002fe200078e0a12 */
[----:B------:R-:W-:Y:S01]  /*e7b0*/  SHF.R.U32.HI R0, RZ, R0, R9 ;  /* 0x00000000ff007219 */ /* 0x000fe20000011609 */
[----:B------:R-:W-:Y:S01]  /*e7c0*/  IMAD.MOV.U32 R18, RZ, RZ, R22 ;  /* 0x000000ffff127224 */ /* 0x000fe200078e0016 */
[----:B0-----:R-:W-:Y:S01]  /*e7d0*/  IADD3 R3, P0, RZ, -R13, RZ ;  /* 0x8000000dff037210 */ /* 0x001fe20007f1e0ff */
[----:B------:R-:W-:Y:S01]  /*e7e0*/  IMAD R23, R21, R7, R12 ;  /* 0x0000000715177224 */ /* 0x000fe200078e020c */
[----:B------:R-:W-:Y:S01]  /*e7f0*/  ULDC UR4, c[0x0][0x154] ;  /* 0x0000550000047ab9 */ /* 0x000fe20000000800 */
[----:B------:R-:W0:Y:S01]  /*e800*/  LDC R6, c[0x0][0x618] ;  /* 0x00018600ff067b82 */ /* 0x000e220000000800 */
[----:B------:R-:W-:Y:S02]  /*e810*/  IMAD.MOV.U32 R7, RZ, RZ, 0x1 ;  /* 0x00000001ff077424 */ /* 0x000fe400078e00ff */
[----:B------:R-:W-:-:S04]  /*e820*/  IMAD.X R5, RZ, RZ, ~R0, P0 ;  /* 0x000000ffff057224 */ /* 0x000fc800000e0e00 */
[-C--:B------:R-:W-:Y:S01]  /*e830*/  IMAD R0, R5, R14.reuse, RZ ;  /* 0x0000000e05007224 */ /* 0x080fe200078e02ff */
[----:B------:R-:W1:Y:S01]  /*e840*/  LDC R8, c[0x0][0x608] ;  /* 0x00018200ff087b82 */ /* 0x000e620000000800 */
[----:B------:R-:W-:-:S04]  /*e850*/  IMAD.WIDE.U32 R4, R3, R14, R18 ;  /* 0x0000000e03047225 */ /* 0x000fc800078e0012 */
[----:B------:R-:W-:Y:S01]  /*e860*/  IMAD R3, R3, R15, R0 ;  /* 0x0000000f03037224 */ /* 0x000fe200078e0200 */
[----:B------:R-:W-:Y:S02]  /*e870*/  I2FP.F32.U32 R0, R20 ;  /* 0x0000001400007245 */ /* 0x000fe40000201000 */
[----:B------:R-:W2:Y:S01]  /*e880*/  LDC R24, c[0x0][0x658] ;  /* 0x00019600ff187b82 */ /* 0x000ea20000000800 */
[----:B------:R-:W-:Y:S01]  /*e890*/  IMAD.IADD R3, R5, 0x1, R3 ;  /* 0x0000000105037824 */ /* 0x000fe200078e0203 */
[----:B---3--:R-:W-:Y:S01]  /*e8a0*/  ISETP.NE.U32.AND P0, PT, R26, RZ, PT ;  /* 0x000000ff1a00720c */ /* 0x008fe20003f05070 */
[----:B------:R-:W-:Y:S01]  /*e8b0*/  FMUL R0, R0, UR4 ;  /* 0x0000000400007c20 */ /* 0x000fe20008400000 */
[----:B------:R-:W-:Y:S02]  /*e8c0*/  IMAD.MOV.U32 R5, RZ, RZ, -0x1 ;  /* 0xffffffffff057424 */ /* 0x000fe400078e00ff */
[----:B------:R-:W-:Y:S01]  /*e8d0*/  ISETP.NE.AND.EX P0, PT, R27, RZ, PT, P0 ;  /* 0x000000ff1b00720c */ /* 0x000fe20003f05300 */
[----:B------:R3:W2:Y:S01]  /*e8e0*/  F2I.U32.TRUNC.NTZ R15, R0 ;  /* 0x00000000000f7305 */ /* 0x0006a2000020f000 */
[----:B------:R-:W3:Y:S01]  /*e8f0*/  LDC R21, c[0x0][0x148] ;  /* 0x00005200ff157b82 */ /* 0x000ee20000000800 */
[----:B0-----:R-:W-:-:S02]  /*e900*/  SHF.R.U64 R12, R4, R6, R3 ;  /* 0x00000006040c7219 */ /* 0x001fc40000001203 */
[----:B------:R-:W-:-:S05]  /*e910*/  SHF.R.U32.HI R3, RZ, R6, R3 ;  /* 0x00000006ff037219 */ /* 0x000fca0000011603 */
[----:B------:R-:W0:Y:S01]  /*e920*/  LDC R18, c[0x0][0x600] ;  /* 0x00018000ff127b82 */ /* 0x000e220000000800 */
[-CC-:B-1----:R-:W-:Y:S02]  /*e930*/  SHF.R.U64 R10, R12, R8.reuse, R3.reuse ;  /* 0x000000080c0a7219 */ /* 0x182fe40000001203 */
[----:B------:R-:W-:-:S05]  /*e940*/  SHF.R.U32.HI R3, RZ, R8, R3 ;  /* 0x00000008ff037219 */ /* 0x000fca0000011603 */
[----:B------:R-:W1:Y:S01]  /*e950*/  LDC R28, c[0x0][0x648] ;  /* 0x00019200ff1c7b82 */ /* 0x000e620000000800 */
[-C--:B--2---:R-:W-:Y:S02]  /*e960*/  SHF.L.U32 R4, R5, R24.reuse, RZ ;  /* 0x0000001805047219 */ /* 0x084fe400000006ff */
[-CC-:B------:R-:W-:Y:S02]  /*e970*/  SHF.R.U64 R14, R10, R24.reuse, R3.reuse ;  /* 0x000000180a0e7219 */ /* 0x180fe40000001203 */
[----:B------:R-:W-:Y:S02]  /*e980*/  SHF.R.U32.HI R5, RZ, R24, R3 ;  /* 0x00000018ff057219 */ /* 0x000fe40000011603 */
[----:B------:R-:W-:Y:S01]  /*e990*/  LOP3.LUT R25, RZ, R4, RZ, 0x33, !PT ;  /* 0x00000004ff197212 */ /* 0x000fe200078e33ff */
[----:B------:R-:W2:Y:S01]  /*e9a0*/  LDC R29, c[0x0][0x638] ;  /* 0x00018e00ff1d7b82 */ /* 0x000ea20000000800 */
[----:B------:R-:W-:Y:S01]  /*e9b0*/  SHF.L.U32 R24, R7, R24, RZ ;  /* 0x0000001807187219 */ /* 0x000fe200000006ff */
[----:B------:R-:W-:-:S06]  /*e9c0*/  IMAD.MOV.U32 R4, RZ, RZ, R14 ;  /* 0x000000ffff047224 */ /* 0x000fcc00078e000e */
[----:B------:R-:W0:Y:S01]  /*e9d0*/  LDC R30, c[0x0][0x610] ;  /* 0x00018400ff1e7b82 */ /* 0x000e220000000800 */
[----:B------:R-:W-:Y:S05]  /*e9e0*/  @!P0 BRA `(.L_x_384) ;  /* 0x0000000000288947 */ /* 0x000fea0003800000 */
[----:B------:R-:W5:Y:S02]  /*e9f0*/  LDC R3, c[0x0][0x64c] ;  /* 0x00019300ff037b82 */ /* 0x000f640000000800 */
[----:B-----5:R-:W-:-:S05]  /*ea00*/  IADD3 R3, P0, R14, R3, RZ ;  /* 0x000000030e037210 */ /* 0x020fca0007f1e0ff */
        /* <DEDUP_REMOVED lines=8> */
.L_x_384:
[----:B------:R-:W5:Y:S01]  /*ea90*/  LDC R3, c[0x0][0x65c] ;  /* 0x00019700ff037b82 */ /* 0x000f620000000800 */
[----:B-1-3--:R-:W-:Y:S01]  /*eaa0*/  SHF.R.U64 R0, R4, R28, R5 ;  /* 0x0000001c04007219 */ /* 0x00afe20000001205 */
[----:B0-----:R-:W-:Y:S01]  /*eab0*/  VIADD R7, R18, 0xffffffff ;  /* 0xffffffff12077836 */ /* 0x001fe20000000000 */
[----:B------:R-:W-:Y:S01]  /*eac0*/  LOP3.LUT R5, R10, R25, RZ, 0xc0, !PT ;  /* 0x000000190a057212 */ /* 0x000fe200078ec0ff */
[----:B------:R-:W-:Y:S02]  /*ead0*/  IMAD.MOV R15, RZ, RZ, -R15 ;  /* 0x000000ffff0f7224 */ /* 0x000fe400078e0a0f */
[----:B------:R-:W-:Y:S01]  /*eae0*/  IMAD.MOV.U32 R4, RZ, RZ, 0x1 ;  /* 0x00000001ff047424 */ /* 0x000fe200078e00ff */
[----:B------:R-:W-:Y:S02]  /*eaf0*/  LOP3.LUT R12, R12, R7, RZ, 0xc0, !PT ;  /* 0x000000070c0c7212 */ /* 0x000fe400078ec0ff */
[----:B-----5:R-:W-:Y:S01]  /*eb00*/  ISETP.NE.AND P0, PT, R3, 0x1, PT ;  /* 0x000000010300780c */ /* 0x020fe20003f05270 */
[----:B------:R-:W-:-:S02]  /*eb10*/  IMAD.MOV R3, RZ, RZ, -R0 ;  /* 0x000000ffff037224 */ /* 0x000fc400078e0a00 */
[----:B------:R-:W-:Y:S02]  /*eb20*/  IMAD R0, R24, R0, R5 ;  /* 0x0000000018007224 */ /* 0x000fe400078e0205 */
[----:B--2---:R-:W-:-:S04]  /*eb30*/  IMAD R3, R3, R29, R14 ;  /* 0x0000001d03037224 */ /* 0x004fc800078e020e */
[----:B------:R-:W-:Y:S01]  /*eb40*/  IMAD R5, R3, R18, R12 ;  /* 0x0000001203057224 */ /* 0x000fe200078e020c */
[----:B------:R-:W-:Y:S01]  /*eb50*/  PRMT R3, R4, 0x7610, R3 ;  /* 0x0000761004037816 */ /* 0x000fe20000000003 */
[----:B------:R-:W-:Y:S02]  /*eb60*/  IMAD.MOV.U32 R18, RZ, RZ, R13 ;  /* 0x000000ffff127224 */ /* 0x000fe400078e000d */
[----:B------:R-:W-:-:S04]  /*eb70*/  @P0 IMAD R23, R21, R15, R20 ;  /* 0x0000000f15170224 */ /* 0x000fc800078e0214 */
[----:B------:R-:W-:-:S05]  /*eb80*/  IMAD R0, R0, R30, R23 ;  /* 0x0000001e00007224 */ /* 0x000fca00078e0217 */
[----:B------:R-:W-:Y:S02]  /*eb90*/  SEL R23, R5, R0, !P0 ;  /* 0x0000000005177207 */ /* 0x000fe40004000000 */
[----:B------:R-:W-:-:S07]  /*eba0*/  SEL R0, R0, R5, !P0 ;  /* 0x0000000500007207 */ /* 0x000fce0004000000 */
.L_x_382:
[----:B------:R0:W-:Y:S01]  /*ebb0*/  STL [R1], R0 ;  /* 0x0000000001007387 */ /* 0x0001e20000100800 */
[----:B------:R-:W-:-:S13]  /*ebc0*/  LOP3.LUT P0, RZ, R3, 0xff, RZ, 0xc0, !PT ;  /* 0x000000ff03ff7812 */ /* 0x000fda000780c0ff */
[----:B0-----:R-:W-:Y:S05]  /*ebd0*/  @P0 BRA `(.L_x_385) ;  /* 0xffffff2400c00947 */ /* 0x001fea000383ffff */
[----:B------:R-:W-:Y:S05]  /*ebe0*/  EXIT ;  /* 0x000000000000794d */ /* 0x000fea0003800000 */
.L_x_8:
[----:B0-----:R-:W-:Y:S01]  /*ebf0*/  ULDC.64 UR4, c[0x0][0x650] ;  /* 0x0001940000047ab9 */ /* 0x001fe20000000a00 */
[----:B------:R-:W-:Y:S01]  /*ec00*/  PRMT R2, RZ, 0x7610, R2 ;  /* 0x00007610ff027816 */ /* 0x000fe20000000002 */
[----:B------:R-:W-:Y:S01]  /*ec10*/  IMAD.MOV.U32 R12, RZ, RZ, -0x1 ;  /* 0xffffffffff0c7424 */ /* 0x000fe200078e00ff */
[----:B------:R-:W-:Y:S01]  /*ec20*/  ISETP.GE.U32.AND P0, PT, R22, UR4, PT ;  /* 0x0000000416007c0c */ /* 0x000fe2000bf06070 */
[----:B------:R-:W-:Y:S02]  /*ec30*/  IMAD.MOV.U32 R21, RZ, RZ, -0x1 ;  /* 0xffffffffff157424 */ /* 0x000fe400078e00ff */
[----:B------:R-:W-:Y:S01]  /*ec40*/  IMAD.MOV.U32 R13, RZ, RZ, -0x1 ;  /* 0xffffffffff0d7424 */ /* 0x000fe200078e00ff */
[----:B------:R-:W-:-:S13]  /*ec50*/  ISETP.GE.U32.AND.EX P0, PT, R19, UR5, PT, P0 ;  /* 0x0000000513007c0c */ /* 0x000fda000bf06100 */
[----:B------:R-:W-:Y:S05]  /*ec60*/  @P0 BRA `(.L_x_386) ;  /* 0x0000000400340947 */ /* 0x000fea0003800000 */
        /* <DEDUP_REMOVED lines=18> */
.L_x_387:
[----:B------:R-:W0:Y:S01]  /*ed90*/  LDC.64 R28, c[0x0][0x640] ;  /* 0x00019000ff1c7b82 */ /* 0x000e220000000a00 */
[-CC-:B------:R-:W-:Y:S01]  /*eda0*/  SHF.R.U64 R16, R12, R2.reuse, R13.reuse ;  /* 0x000000020c107219 */ /* 0x180fe2000000120d */
[----:B------:R-:W-:Y:S01]  /*edb0*/  IMAD.MOV.U32 R18, RZ, RZ, R22 ;  /* 0x000000ffff127224 */ /* 0x000fe200078e0016 */
[----:B------:R-:W-:Y:S01]  /*edc0*/  SHF.R.U32.HI R2, RZ, R2, R13 ;  /* 0x00000002ff027219 */ /* 0x000fe2000001160d */
[----:B------:R-:W-:Y:S01]  /*edd0*/  IMAD.MOV.U32 R26, RZ, RZ, 0x1 ;  /* 0x00000001ff1a7424 */ /* 0x000fe200078e00ff */
[----:B------:R-:W-:-:S03]  /*ede0*/  IADD3 R11, P0, RZ, -R16, RZ ;  /* 0x80000010ff0b7210 */ /* 0x000fc60007f1e0ff */
[----:B------:R-:W1:Y:S02]  /*edf0*/  LDC R10, c[0x0][0x618] ;  /* 0x00018600ff0a7b82 */ /* 0x000e640000000800 */
[----:B------:R-:W-:-:S04]  /*ee00*/  IMAD.X R9, RZ, RZ, ~R2, P0 ;  /* 0x000000ffff097224 */ /* 0x000fc800000e0e02 */
[-C--:B------:R-:W-:Y:S02]  /*ee10*/  IMAD R2, R9, R24.reuse, RZ ;  /* 0x0000001809027224 */ /* 0x080fe400078e02ff */
[----:B------:R-:W2:Y:S01]  /*ee20*/  LDC R12, c[0x0][0x608] ;  /* 0x00018200ff0c7b82 */ /* 0x000ea20000000800 */
[----:B------:R-:W-:-:S04]  /*ee30*/  IMAD.WIDE.U32 R8, R11, R24, R18 ;  /* 0x000000180b087225 */ /* 0x000fc800078e0012 */
[----:B------:R-:W-:-:S03]  /*ee40*/  IMAD R11, R11, R25, R2 ;  /* 0x000000190b0b7224 */ /* 0x000fc600078e0202 */
[----:B------:R-:W3:Y:S01]  /*ee50*/  LDC R27, c[0x0][0x658] ;  /* 0x00019600ff1b7b82 */ /* 0x000ee20000000800 */
[----:B------:R-:W-:Y:S01]  /*ee60*/  IMAD.IADD R9, R9, 0x1, R11 ;  /* 0x0000000109097824 */ /* 0x000fe200078e020b */
[----:B0-----:R-:W-:-:S04]  /*ee70*/  ISETP.NE.U32.AND P0, PT, R28, RZ, PT ;  /* 0x000000ff1c00720c */ /* 0x001fc80003f05070 */
[----:B------:R-:W-:Y:S02]  /*ee80*/  ISETP.NE.AND.EX P0, PT, R29, RZ, PT, P0 ;  /* 0x000000ff1d00720c */ /* 0x000fe40003f05300 */
[----:B------:R-:W0:Y:S01]  /*ee90*/  LDC R18, c[0x0][0x600] ;  /* 0x00018000ff127b82 */ /* 0x000e220000000800 */
[-CC-:B-1----:R-:W-:Y:S01]  /*eea0*/  SHF.R.U64 R6, R8, R10.reuse, R9.reuse ;  /* 0x0000000a08067219 */ /* 0x182fe20000001209 */
[----:B------:R-:W-:Y:S01]  /*eeb0*/  IMAD.MOV.U32 R8, RZ, RZ, -0x1 ;  /* 0xffffffffff087424 */ /* 0x000fe200078e00ff */
[----:B------:R-:W-:-:S05]  /*eec0*/  SHF.R.U32.HI R9, RZ, R10, R9 ;  /* 0x0000000aff097219 */ /* 0x000fca0000011609 */
[----:B------:R-:W1:Y:S01]  /*eed0*/  LDC R20, c[0x0][0x648] ;  /* 0x00019200ff147b82 */ /* 0x000e620000000800 */
[-CC-:B--2---:R-:W-:Y:S02]  /*eee0*/  SHF.R.U64 R21, R6, R12.reuse, R9.reuse ;  /* 0x0000000c06157219 */ /* 0x184fe40000001209 */
[----:B------:R-:W-:-:S05]  /*eef0*/  SHF.R.U32.HI R2, RZ, R12, R9 ;  /* 0x0000000cff027219 */ /* 0x000fca0000011609 */
[----:B------:R-:W2:Y:S01]  /*ef00*/  LDC R24, c[0x0][0x638] ;  /* 0x00018e00ff187b82 */ /* 0x000ea20000000800 */
[-C--:B---3--:R-:W-:Y:S02]  /*ef10*/  SHF.L.U32 R8, R8, R27.reuse, RZ ;  /* 0x0000001b08087219 */ /* 0x088fe400000006ff */
[-CC-:B------:R-:W-:Y:S02]  /*ef20*/  SHF.R.U64 R23, R21, R27.reuse, R2.reuse ;  /* 0x0000001b15177219 */ /* 0x180fe40000001202 */
[----:B------:R-:W-:Y:S02]  /*ef30*/  LOP3.LUT R30, RZ, R8, RZ, 0x33, !PT ;  /* 0x00000008ff1e7212 */ /* 0x000fe400078e33ff */
[----:B------:R-:W-:Y:S01]  /*ef40*/  SHF.R.U32.HI R9, RZ, R27, R2 ;  /* 0x0000001bff097219 */ /* 0x000fe20000011602 */
[----:B------:R-:W3:Y:S01]  /*ef50*/  LDC R25, c[0x0][0x610] ;  /* 0x00018400ff197b82 */ /* 0x000ee20000000800 */
[----:B------:R-:W-:Y:S01]  /*ef60*/  IMAD.MOV.U32 R8, RZ, RZ, R23 ;  /* 0x000000ffff087224 */ /* 0x000fe200078e0017 */
[----:B------:R-:W-:Y:S06]  /*ef70*/  @!P0 BRA `(.L_x_388) ;  /* 0x0000000000288947 */ /* 0x000fec0003800000 */
        /* <DEDUP_REMOVED lines=10> */
.L_x_388:
[----:B------:R-:W4:Y:S01]  /*f020*/  LDC R2, c[0x0][0x65c] ;  /* 0x00019700ff027b82 */ /* 0x000f220000000800 */
[----:B-1----:R-:W-:Y:S01]  /*f030*/  SHF.R.U64 R5, R8, R20, R9 ;  /* 0x0000001408057219 */ /* 0x002fe20000001209 */
[----:B0-----:R-:W-:Y:S01]  /*f040*/  VIADD R9, R18, 0xffffffff ;  /* 0xffffffff12097836 */ /* 0x001fe20000000000 */
[----:B------:R-:W-:Y:S01]  /*f050*/  SHF.L.U32 R26, R26, R27, RZ ;  /* 0x0000001b1a1a7219 */ /* 0x000fe200000006ff */
[----:B------:R-:W-:Y:S02]  /*f060*/  IMAD.MOV.U32 R13, RZ, RZ, R16 ;  /* 0x000000ffff0d7224 */ /* 0x000fe400078e0010 */
[----:B------:R-:W-:Y:S01]  /*f070*/  IMAD.MOV R8, RZ, RZ, -R5 ;  /* 0x000000ffff087224 */ /* 0x000fe200078e0a05 */
[----:B----4-:R-:W-:Y:S02]  /*f080*/  ISETP.NE.AND P0, PT, R2, 0x1, PT ;  /* 0x000000010200780c */ /* 0x010fe40003f05270 */
[----:B------:R-:W-:-:S11]  /*f090*/  LOP3.LUT R2, R21, R30, RZ, 0xc0, !PT ;  /* 0x0000001e15027212 */ /* 0x000fd600078ec0ff */
[----:B------:R-:W-:Y:S02]  /*f0a0*/  @P0 IMAD R3, R7, R14, R4 ;  /* 0x0000000e07030224 */ /* 0x000fe400078e0204 */
[----:B------:R-:W-:Y:S01]  /*f0b0*/  IMAD R4, R26, R5, R2 ;  /* 0x000000051a047224 */ /* 0x000fe200078e0202 */
[----:B------:R-:W-:Y:S01]  /*f0c0*/  LOP3.LUT R5, R6, R9, RZ, 0xc0, !PT ;  /* 0x0000000906057212 */ /* 0x000fe200078ec0ff */
[----:B--2---:R-:W-:Y:S02]  /*f0d0*/  IMAD R2, R8, R24, R23 ;  /* 0x0000001808027224 */ /* 0x004fe400078e0217 */
[----:B---3--:R-:W-:Y:S02]  /*f0e0*/  IMAD R3, R4, R25, R3 ;  /* 0x0000001904037224 */ /* 0x008fe400078e0203 */
[----:B------:R-:W-:Y:S02]  /*f0f0*/  IMAD R12, R2, R18, R5 ;  /* 0x00000012020c7224 */ /* 0x000fe400078e0205 */
[----:B------:R-:W-:-:S03]  /*f100*/  IMAD.MOV.U32 R4, RZ, RZ, 0x1 ;  /* 0x00000001ff047424 */ /* 0x000fc600078e00ff */
[----:B------:R-:W-:Y:S02]  /*f110*/  SEL R21, R12, R3, !P0 ;  /* 0x000000030c157207 */ /* 0x000fe40004000000 */
[----:B------:R-:W-:Y:S02]  /*f120*/  PRMT R2, R4, 0x7610, R2 ;  /* 0x0000761004027816 */ /* 0x000fe40000000002 */
[----:B------:R-:W-:-:S07]  /*f130*/  SEL R12, R3, R12, !P0 ;  /* 0x0000000c030c7207 */ /* 0x000fce0004000000 */
.L_x_386:
[----:B------:R-:W-:-:S08]  /*f140*/  NOP ;  /* 0x0000000000007918 */ /* 0x000fd00000000000 */
[----:B------:R-:W0:-:S00]  /*f150*/  USETMAXREG.DEALLOC.CTAPOOL 0x28 ;  /* 0x00000028000079c8 */ /* 0x000e0000080e0500 */
[----:B0-----:R-:W-:-:S13]  /*f160*/  ISETP.NE.AND P0, PT, R0, RZ, PT ;  /* 0x000000ff0000720c */ /* 0x001fda0003f05270 */
[----:B------:R-:W-:Y:S05]  /*f170*/  @P0 EXIT ;  /* 0x000000000000094d */ /* 0x000fea0003800000 */
[----:B------:R-:W-:Y:S01]  /*f180*/  LOP3.LUT P0, RZ, R2, 0xff, RZ, 0xc0, !PT ;  /* 0x000000ff02ff7812 */ /* 0x000fe2000780c0ff */
[----:B------:R-:W-:Y:S02]  /*f190*/  IMAD.MOV.U32 R0, RZ, RZ, 0x1 ;  /* 0x00000001ff007424 */ /* 0x000fe400078e00ff */
[----:B------:R-:W-:-:S10]  /*f1a0*/  IMAD.MOV.U32 R6, RZ, RZ, RZ ;  /* 0x000000ffff067224 */ /* 0x000fd400078e00ff */
[----:B------:R-:W-:Y:S05]  /*f1b0*/  @!P0 BRA `(.L_x_389) ;  /* 0x0000000c004c8947 */ /* 0x000fea0003800000 */
[----:B------:R-:W0:Y:S01]  /*f1c0*/  LDC R0, c[0x0][0x28c] ;  /* 0x0000a300ff007b82 */ /* 0x000e220000000800 */
[----:B------:R-:W1:Y:S01]  /*f1d0*/  S2R R8, SR_CgaCtaId ;  /* 0x0000000000087919 */ /* 0x000e620000008800 */
[----:B------:R-:W-:Y:S01]  /*f1e0*/  ULDC UR5, c[0x0][0x600] ;  /* 0x0001800000057ab9 */ /* 0x000fe20000000800 */
[----:B------:R-:W-:Y:S01]  /*f1f0*/  ULDC UR4, c[0x0][0xc] ;  /* 0x0000030000047ab9 */ /* 0x000fe20000000800 */
[----:B------:R-:W-:Y:S01]  /*f200*/  UIADD3 UR16, UR5, -0x1, URZ ;  /* 0xffffffff05107890 */ /* 0x000fe2000fffe03f */
[----:B------:R-:W-:Y:S01]  /*f210*/  BSSY B0, `(.L_x_389) ;  /* 0x00000cd000007945 */ /* 0x000fe20003800000 */
[----:B------:R-:W-:Y:S01]  /*f220*/  ULDC UR6, c[0x0][0x658] ;  /* 0x0001960000067ab9 */ /* 0x000fe20000000800 */
[----:B------:R-:W-:Y:S01]  /*f230*/  ULDC UR5, c[0x0][0x10] ;  /* 0x0000040000057ab9 */ /* 0x000fe20000000800 */
[----:B------:R-:W-:Y:S01]  /*f240*/  UMOV UR7, 0xffffffff ;  /* 0xffffffff00077882 */ /* 0x000fe20000000000 */
[----:B------:R-:W-:Y:S01]  /*f250*/  UMOV UR8, 0x1 ;  /* 0x0000000100087882 */ /* 0x000fe20000000000 */
[----:B------:R-:W-:Y:S01]  /*f260*/  UIMAD.WIDE.U32 UR4, UR4, UR5, URZ ;  /* 0x00000005040472a5 */ /* 0x000fe2000f8e003f */
[----:B------:R-:W-:Y:S01]  /*f270*/  IMAD.MOV.U32 R9, RZ, RZ, 0x1 ;  /* 0x00000001ff097424 */ /* 0x000fe200078e00ff */
[----:B------:R-:W-:Y:S01]  /*f280*/  USHF.L.U32 UR7, UR7, UR6, URZ ;  /* 0x0000000607077299 */ /* 0x000fe2000800063f */
[----:B------:R-:W-:Y:S01]  /*f290*/  LOP3.LUT R11, R17, 0x2, RZ, 0xfc, !PT ;  /* 0x00000002110b7812 */ /* 0x000fe200078efcff */
[----:B------:R-:W-:Y:S01]  /*f2a0*/  USHF.L.U32 UR18, UR8, UR6, URZ ;  /* 0x0000000608127299 */ /* 0x000fe2000800063f */
[----:B------:R-:W-:Y:S01]  /*f2b0*/  IMAD.MOV.U32 R6, RZ, RZ, RZ ;  /* 0x000000ffff067224 */ /* 0x000fe200078e00ff */
[----:B------:R-:W-:Y:S01]  /*f2c0*/  ULOP3.LUT UR17, URZ, UR7, URZ, 0x33, !UPT ;  /* 0x000000073f117292 */ /* 0x000fe2000f8e333f */
[----:B------:R-:W-:Y:S01]  /*f2d0*/  ULDC UR6, c[0x0][0x14] ;  /* 0x0000050000067ab9 */ /* 0x000fe20000000800 */
[----:B------:R-:W-:Y:S01]  /*f2e0*/  ULDC.64 UR22, c[0x0][0x198] ;  /* 0x0000660000167ab9 */ /* 0x000fe20000000a00 */
[----:B------:R-:W-:-:S02]  /*f2f0*/  UIMAD.WIDE.U32 UR20, UR4, UR6, URZ ;  /* 0x00000006041472a5 */ /* 0x000fc4000f8e003f */
[----:B------:R-:W-:Y:S01]  /*f300*/  UIMAD UR13, UR5, UR6, URZ ;  /* 0x00000006050d72a4 */ /* 0x000fe2000f8e023f */
[----:B0-----:R-:W-:-:S03]  /*f310*/  VIADD R0, R0, 0x1f ;  /* 0x0000001f00007836 */ /* 0x001fc60000000000 */
[----:B------:R-:W-:Y:S02]  /*f320*/  UIADD3 UR13, UR21, UR13, URZ ;  /* 0x0000000d150d7290 */ /* 0x000fe4000fffe03f */
[----:B------:R-:W-:-:S04]  /*f330*/  SHF.R.S32.HI R3, RZ, 0x1f, R0 ;  /* 0x0000001fff037819 */ /* 0x000fc80000011400 */
[----:B------:R-:W-:Y:S01]  /*f340*/  LEA.HI R3, R3, R0, RZ, 0x5 ;  /* 0x0000000003037211 */ /* 0x000fe200078f28ff */
[----:B------:R-:W-:Y:S01]  /*f350*/  IMAD.MOV.U32 R0, RZ, RZ, 0x1 ;  /* 0x00000001ff007424 */ /* 0x000fe200078e00ff */
[----:B-1----:R-:W-:Y:S02]  /*f360*/  LOP3.LUT R8, R8, 0x1, RZ, 0xc0, !PT ;  /* 0x0000000108087812 */ /* 0x002fe400078ec0ff */
[----:B------:R-:W-:-:S05]  /*f370*/  SHF.R.S32.HI R7, RZ, 0x5, R3 ;  /* 0x00000005ff077819 */ /* 0x000fca0000011403 */
[----:B------:R-:W-:-:S07]  /*f380*/  VIADD R10, R7, 0x1 ;  /* 0x00000001070a7836 */ /* 0x000fce0000000000 */
.L_x_400:
[----:B------:R-:W-:-:S03]  /*f390*/  UMOV UR4, 0xffffffff ;  /* 0xffffffff00047882 */ /* 0x000fc60000000000 */
[----:B------:R-:W-:Y:S05]  /*f3a0*/  BRA.DIV UR4, `(.L_x_390) ;  /* 0x00000012044c7947 */ /* 0x000fea000b800000 */
[----:B------:R-:W-:-:S13]  /*f3b0*/  ELECT P6, URZ, PT ;  /* 0x00000000003f782f */ /* 0x000fda00038c0000 */
.L_x_415:
[----:B------:R-:W0:Y:S01]  /*f3c0*/  LDC R2, c[0x0][0x28c] ;  /* 0x0000a300ff027b82 */ /* 0x000e220000000800 */
[----:B------:R-:W-:Y:S01]  /*f3d0*/  BSSY B1, `(.L_x_391) ;  /* 0x000003b000017945 */ /* 0x000fe20003800000 */
[----:B0-----:R-:W-:-:S13]  /*f3e0*/  ISETP.LT.OR P6, PT, R2, 0x1, !P6 ;  /* 0x000000010200780c */ /* 0x001fda00077c1670 */
[----:B------:R-:W-:Y:S05]  /*f3f0*/  @P6 BRA `(.L_x_392) ;  /* 0x0000000000e06947 */ /* 0x000fea0003800000 */
[----:B------:R-:W-:Y:S02]  /*f400*/  IMAD R21, R21, 0x2, R8 ;  /* 0x0000000215157824 */ /* 0x000fe400078e0208 */
[----:B------:R-:W-:Y:S02]  /*f410*/  IMAD.SHL.U32 R14, R12, 0x100, RZ ;  /* 0x000001000c0e7824 */ /* 0x000fe400078e00ff */
[----:B------:R-:W-:Y:S02]  /*f420*/  IMAD.MOV.U32 R18, RZ, RZ, RZ ;  /* 0x000000ffff127224 */ /* 0x000fe400078e00ff */
[----:B------:R-:W-:Y:S02]  /*f430*/  IMAD.MOV.U32 R2, RZ, RZ, R10 ;  /* 0x000000ffff027224 */ /* 0x000fe400078e000a */
[----:B------:R-:W-:Y:S02]  /*f440*/  IMAD.MOV.U32 R3, RZ, RZ, R0 ;  /* 0x000000ffff037224 */ /* 0x000fe400078e0000 */
[----:B------:R-:W-:-:S02]  /*f450*/  IMAD.MOV.U32 R5, RZ, RZ, R6 ;  /* 0x000000ffff057224 */ /* 0x000fc400078e0006 */
[----:B------:R-:W-:-:S07]  /*f460*/  IMAD R21, R21, 0x58, RZ ;  /* 0x0000005815157824 */ /* 0x000fce00078e02ff */
.L_x_395:
[----:B------:R-:W0:Y:S01]  /*f470*/  S2R R15, SR_CgaCtaId ;  /* 0x00000000000f7919 */ /* 0x000e220000008800 */
[----:B------:R-:W-:Y:S01]  /*f480*/  MOV R4, 0x400 ;  /* 0x0000040000047802 */ /* 0x000fe20000000f00 */
[----:B------:R-:W1:Y:S03]  /*f490*/  S2R R12, SR_TID.X ;  /* 0x00000000000c7919 */ /* 0x000e660000002100 */
[----:B0-----:R-:W-:Y:S02]  /*f4a0*/  LEA R16, R15, R4, 0x18 ;  /* 0x000000040f107211 */ /* 0x001fe400078ec0ff */
[----:B------:R-:W-:Y:S02]  /*f4b0*/  SHF.L.U32 R4, R3, 0x1f, RZ ;  /* 0x0000001f03047819 */ /* 0x000fe400000006ff */
[----:B-1----:R-:W-:Y:S01]  /*f4c0*/  LOP3.LUT P1, RZ, R12, 0x7f, RZ, 0xc0, !PT ;  /* 0x0000007f0cff7812 */ /* 0x002fe2000782c0ff */
[----:B------:R-:W-:-:S04]  /*f4d0*/  IMAD R15, R5, 0x8, R16 ;  /* 0x00000008050f7824 */ /* 0x000fc800078e0210 */
[----:B------:R-:W0:Y:S08]  /*f4e0*/  SYNCS.PHASECHK.TRANS64.TRYWAIT P0, [R15+URZ+0x40], R4 ;  /* 0x000040040f0075a7 */ /* 0x000e30000800017f */
[----:B------:R-:W1:Y:S01]  /*f4f0*/  @!P1 LDC R12, c[0x0][0x500] ;  /* 0x00014000ff0c9b82 */ /* 0x000e620000000800 */
[----:B0-----:R-:W-:Y:S05]  /*f500*/  @!P0 BRA `(.L_x_393) ;  /* 0x0000001000148947 */ /* 0x001fea0003800000 */
.L_x_416:
[----:B0-----:R-:W-:Y:S01]  /*f510*/  PRMT R4, R11, 0x9910, RZ ;  /* 0x000099100b047816 */ /* 0x001fe200000000ff */
[----:B-1----:R0:W-:Y:S03]  /*f520*/  @!P1 SYNCS.ARRIVE.TRANS64 RZ, [R15+URZ], R12 ;  /* 0x0000000c0fff99a7 */ /* 0x0021e6000800003f */
[----:B------:R-:W-:-:S13]  /*f530*/  ISETP.NE.AND P0, PT, R4, 0x2, PT ;  /* 0x000000020400780c */ /* 0x000fda0003f05270 */
[----:B0-----:R-:W-:Y:S05]  /*f540*/  @P0 BRA `(.L_x_394) ;  /* 0x0000000000040947 */ /* 0x001fea0003800000 */
[----:B------:R-:W-:Y:S01]  /*f550*/  BPT.TRAP 0x1 ;  /* 0x000000040000795c */ /* 0x000fe20000300000 */
.L_x_394:
[----:B------:R-:W-:Y:S01]  /*f560*/  IMAD R4, R5, 0x2, R8 ;  /* 0x0000000205047824 */ /* 0x000fe200078e0208 */
[----:B------:R-:W-:Y:S01]  /*f570*/  R2UR UR9, R15 ;  /* 0x000000000f0972ca */ /* 0x000fe200000e0000 */
[--C-:B------:R-:W-:Y:S01]  /*f580*/  IMAD R12, R5, 0x4000, R16.reuse ;  /* 0x00004000050c7824 */ /* 0x100fe200078e0210 */
[----:B------:R-:W-:Y:S01]  /*f590*/  UIADD3 UR4, UP0, UR22, 0xf0, URZ ;  /* 0x000000f016047890 */ /* 0x000fe2000ff1e03f */
[----:B------:R-:W-:Y:S01]  /*f5a0*/  IMAD R4, R4, 0xb00, RZ ;  /* 0x00000b0004047824 */ /* 0x000fe200078e02ff */
[----:B------:R-:W-:Y:S01]  /*f5b0*/  R2UR UR11, R14 ;  /* 0x000000000e0b72ca */ /* 0x000fe200000e0000 */
[----:B------:R-:W-:Y:S01]  /*f5c0*/  VIADD R2, R2, 0xffffffff ;  /* 0xffffffff02027836 */ /* 0x000fe20000000000 */
[----:B------:R-:W-:Y:S01]  /*f5d0*/  R2UR UR5, R12 ;  /* 0x000000000c0572ca */ /* 0x000fe200000e0000 */
[----:B------:R-:W-:Y:S01]  /*f5e0*/  IMAD R4, R4, 0x2, R16 ;  /* 0x0000000204047824 */ /* 0x000fe200078e0210 */
[----:B------:R-:W-:Y:S01]  /*f5f0*/  R2UR UR10, R18 ;  /* 0x00000000120a72ca */ /* 0x000fe200000e0000 */
[----:B------:R-:W-:Y:S01]  /*f600*/  UIADD3 UR24, UP1, UR22, 0x1f0, URZ ;  /* 0x000001f016187890 */ /* 0x000fe2000ff3e03f */
[----:B------:R-:W-:Y:S01]  /*f610*/  R2UR UR12, R13 ;  /* 0x000000000d0c72ca */ /* 0x000fe200000e0000 */
[----:B------:R-:W-:Y:S01]  /*f620*/  VIADD R5, R5, 0x1 ;  /* 0x0000000105057836 */ /* 0x000fe20000000000 */
[----:B------:R-:W-:Y:S01]  /*f630*/  R2UR UR8, R4 ;  /* 0x00000000040872ca */ /* 0x000fe200000e0000 */
[----:B------:R-:W-:Y:S01]  /*f640*/  UIADD3.X UR25, URZ, UR23, URZ, UP1, !UPT ;  /* 0x000000173f197290 */ /* 0x000fe20008ffe43f */
[----:B------:R-:W-:Y:S01]  /*f650*/  R2UR UR19, R21 ;  /* 0x00000000151372ca */ /* 0x000fe200000e0000 */
[----:B------:R-:W-:Y:S01]  /*f660*/  UMOV UR6, 0x0 ;  /* 0x0000000000067882 */ /* 0x000fe20000000000 */
[----:B------:R-:W-:Y:S01]  /*f670*/  ISETP.GT.AND P1, PT, R2, 0x1, PT ;  /* 0x000000010200780c */ /* 0x000fe20003f24270 */
[----:B------:R-:W-:Y:S01]  /*f680*/  UMOV UR7, 0x10000000 ;  /* 0x1000000000077882 */ /* 0x000fe20000000000 */
[C---:B------:R-:W-:Y:S01]  /*f690*/  ISETP.NE.AND P0, PT, R5.reuse, 0x8, PT ;  /* 0x000000080500780c */ /* 0x040fe20003f05270 */
[----:B------:R-:W-:Y:S01]  /*f6a0*/  UIADD3 UR14, UR5, 0x180, URZ ;  /* 0x00000180050e7890 */ /* 0x000fe2000fffe03f */
[----:B------:R-:W-:Y:S01]  /*f6b0*/  VIADD R18, R18, 0x20 ;  /* 0x0000002012127836 */ /* 0x000fe20000000000 */
[----:B------:R-:W-:Y:S01]  /*f6c0*/  UIADD3.X UR5, URZ, UR23, URZ, UP0, !UPT ;  /* 0x000000173f057290 */ /* 0x000fe200087fe43f */
[----:B------:R-:W-:Y:S01]  /*f6d0*/  SEL R4, RZ, 0x1, P0 ;  /* 0x00000001ff047807 */ /* 0x000fe20000000000 */
[----:B------:R-:W-:Y:S01]  /*f6e0*/  UMOV UR26, 0x30000 ;  /* 0x00030000001a7882 */ /* 0x000fe20000000000 */
[----:B------:R-:W-:Y:S01]  /*f6f0*/  SEL R5, R5, RZ, P0 ;  /* 0x000000ff05057207 */ /* 0x000fe20000000000 */
[----:B------:R-:W-:Y:S01]  /*f700*/  UIADD3 UR15, UR8, 0x20180, URZ ;  /* 0x00020180080f7890 */ /* 0x000fe2000fffe03f */
[----:B------:R-:W-:-:S02]  /*f710*/  LOP3.LUT R3, R3, R4, RZ, 0x3c, !PT ;  /* 0x0000000403037212 */ /* 0x000fc400078e3cff */
[----:B------:R-:W-:Y:S02]  /*f720*/  UMOV UR8, UR14 ;  /* 0x0000000e00087c82 */ /* 0x000fe40008000000 */
[----:B------:R0:W-:Y:S02]  /*f730*/  UTMALDG.3D [UR8], [UR4], desc[UR6] ;  /* 0x00000608040075b4 */ /* 0x0001e40008011000 */
[----:B0-----:R-:W-:Y:S01]  /*f740*/  UMOV UR8, UR15 ;  /* 0x0000000f00087c82 */ /* 0x001fe20008000000 */
[----:B------:R-:W-:Y:S02]  /*f750*/  UMOV UR11, UR19 ;  /* 0x00000013000b7c82 */ /* 0x000fe40008000000 */
[----:B------:R0:W-:Y:S02]  /*f760*/  UTMALDG.3D.MULTICAST [UR8], [UR24], UR26, desc[UR6] ;  /* 0x00000608180073b4 */ /* 0x0001e4000801181a */
[----:B0-----:R-:W-:Y:S05]  /*f770*/  @P1 BRA `(.L_x_395) ;  /* 0xfffffffc003c1947 */ /* 0x001fea000383ffff */
.L_x_392:
[----:B------:R-:W-:Y:S05]  /*f780*/  BSYNC B1 ;  /* 0x0000000000017941 */ /* 0x000fea0003800000 */
.L_x_391:
[----:B------:R-:W-:Y:S01]  /*f790*/  LOP3.LUT P1, RZ, R9, 0xff, RZ, 0xc0, !PT ;  /* 0x000000ff09ff7812 */ /* 0x000fe2000782c0ff */
[C---:B------:R-:W-:Y:S01]  /*f7a0*/  IMAD.IADD R6, R7.reuse, 0x1, R6 ;  /* 0x0000000107067824 */ /* 0x040fe200078e0206 */
[----:B------:R-:W-:Y:S01]  /*f7b0*/  IADD3 R22, P2, R22, UR20, RZ ;  /* 0x0000001416167c10 */ /* 0x000fe2000ff5e0ff */
[----:B------:R-:W-:Y:S01]  /*f7c0*/  ULDC.64 UR4, c[0x0][0x650] ;  /* 0x0001940000047ab9 */ /* 0x000fe20000000a00 */
[----:B------:R-:W-:Y:S01]  /*f7d0*/  BSSY B1, `(.L_x_396) ;  /* 0x000006e000017945 */ /* 0x000fe20003800000 */
[----:B------:R-:W-:Y:S01]  /*f7e0*/  IMAD.MOV.U32 R12, RZ, RZ, -0x1 ;  /* 0xffffffffff0c7424 */ /* 0x000fe200078e00ff */
[----:B------:R-:W-:Y:S01]  /*f7f0*/  ISETP.GT.U32.AND P0, PT, R6, 0x7, PT ;  /* 0x000000070600780c */ /* 0x000fe20003f04070 */
[----:B------:R-:W-:Y:S01]  /*f800*/  IMAD.MOV.U32 R21, RZ, RZ, -0x1 ;  /* 0xffffffffff157424 */ /* 0x000fe200078e00ff */
[----:B------:R-:W-:Y:S01]  /*f810*/  SHF.R.U32.HI R2, RZ, 0x3, R6 ;  /* 0x00000003ff027819 */ /* 0x000fe20000011606 */
[----:B------:R-:W-:Y:S01]  /*f820*/  IMAD.MOV.U32 R13, RZ, RZ, -0x1 ;  /* 0xffffffffff0d7424 */ /* 0x000fe200078e00ff */
[----:B------:R-:W-:-:S02]  /*f830*/  ISETP.LT.U32.AND P0, PT, R7, 0x8, P0 ;  /* 0x000000080700780c */ /* 0x000fc40000701070 */
[----:B------:R-:W-:Y:S01]  /*f840*/  IADD3.X R19, R19, UR13, RZ, P2, !PT ;  /* 0x0000000d13137c10 */ /* 0x000fe200097fe4ff */
[----:B------:R-:W0:Y:S01]  /*f850*/  @P1 S2R R4, SR_CgaCtaId ;  /* 0x0000000000041919 */ /* 0x000e220000008800 */
[----:B------:R-:W-:Y:S02]  /*f860*/  @P1 MOV R3, 0x400 ;  /* 0x0000040000031802 */ /* 0x000fe40000000f00 */
[----:B------:R-:W-:Y:S02]  /*f870*/  ISETP.GE.U32.AND P2, PT, R22, UR4, PT ;  /* 0x0000000416007c0c */ /* 0x000fe4000bf46070 */
[----:B------:R-:W-:Y:S02]  /*f880*/  LOP3.LUT R2, R2, 0x1, RZ, 0xc0, !PT ;  /* 0x0000000102027812 */ /* 0x000fe400078ec0ff */
[----:B------:R-:W-:Y:S02]  /*f890*/  LOP3.LUT R6, R6, 0x7, RZ, 0xc0, !PT ;  /* 0x0000000706067812 */ /* 0x000fe400078ec0ff */
[----:B------:R-:W-:-:S02]  /*f8a0*/  PRMT R9, RZ, 0x7610, R9 ;  /* 0x00007610ff097816 */ /* 0x000fc40000000009 */
[----:B0-----:R-:W-:-:S04]  /*f8b0*/  @P1 LEA R3, R4, R3, 0x18 ;  /* 0x0000000304031211 */ /* 0x001fc800078ec0ff */
[----:B------:R0:W-:Y:S01]  /*f8c0*/  @P1 SYNCS.ARRIVE.TRANS64.A1T0 RZ, [R3+URZ+0x98], RZ ;  /* 0x000098ff03ff19a7 */ /* 0x0001e2000810003f */
[----:B------:R-:W-:-:S04]  /*f8d0*/  ISETP.NE.U32.AND P1, PT, R2, 0x1, PT ;  /* 0x000000010200780c */ /* 0x000fc80003f25070 */
[----:B------:R-:W-:Y:S02]  /*f8e0*/  ISETP.GT.U32.AND P1, PT, R7, 0x7, !P1 ;  /* 0x000000070700780c */ /* 0x000fe40004f24070 */
[----:B0-----:R-:W-:Y:S02]  /*f8f0*/  SEL R3, RZ, 0x1, !P0 ;  /* 0x00000001ff037807 */ /* 0x001fe40004000000 */
[----:B------:R-:W-:Y:S02]  /*f900*/  ISETP.GE.U32.AND.EX P0, PT, R19, UR5, PT, P2 ;  /* 0x0000000513007c0c */ /* 0x000fe4000bf06120 */
[----:B------:R-:W-:-:S04]  /*f910*/  SEL R2, RZ, 0x1, !P1 ;  /* 0x00000001ff027807 */ /* 0x000fc80004800000 */
[----:B------:R-:W-:Y:S02]  /*f920*/  LOP3.LUT R0, R2, R0, R3, 0x96, !PT ;  /* 0x0000000002007212 */ /* 0x000fe400078e9603 */
[----:B------:R-:W-:-:S05]  /*f930*/  PRMT R2, RZ, 0x7610, R2 ;  /* 0x00007610ff027816 */ /* 0x000fca0000000002 */
[----:B------:R-:W-:Y:S05]  /*f940*/  @P0 BRA `(.L_x_397) ;  /* 0x0000000400580947 */ /* 0x000fea0003800000 */
[----:B------:R-:W0:Y:S01]  /*f950*/  S2R R14, SR_CTAID.X ;  /* 0x00000000000e7919 */ /* 0x000e220000002500 */
[----:B------:R-:W-:Y:S01]  /*f960*/  ULDC.64 UR4, c[0x0][0x628] ;  /* 0x00018a0000047ab9 */ /* 0x000fe20000000a00 */
[----:B------:R-:W1:Y:S01]  /*f970*/  LDC R15, c[0x0][0x144] ;  /* 0x00005100ff0f7b82 */ /* 0x000e620000000800 */
[----:B------:R-:W-:Y:S01]  /*f980*/  ISETP.NE.U32.AND P0, PT, RZ, UR4, PT ;  /* 0x00000004ff007c0c */ /* 0x000fe2000bf05070 */
[----:B------:R-:W2:Y:S01]  /*f990*/  S2R R12, SR_CTAID.Y ;  /* 0x00000000000c7919 */ /* 0x000ea20000002600 */
[----:B------:R-:W-:Y:S01]  /*f9a0*/  ULDC UR7, c[0x0][0x630] ;  /* 0x00018c0000077ab9 */ /* 0x000fe20000000800 */
[----:B------:R-:W-:Y:S01]  /*f9b0*/  ULDC UR8, c[0x0][0x150] ;  /* 0x0000540000087ab9 */ /* 0x000fe20000000800 */
[----:B------:R-:W-:Y:S01]  /*f9c0*/  ISETP.NE.AND.EX P0, PT, RZ, UR5, PT, P0 ;  /* 0x00000005ff007c0c */ /* 0x000fe2000bf05300 */
[----:B------:R-:W-:Y:S02]  /*f9d0*/  IMAD.MOV.U32 R2, RZ, RZ, R22 ;  /* 0x000000ffff027224 */ /* 0x000fe400078e0016 */
[----:B------:R-:W-:Y:S01]  /*f9e0*/  IMAD.MOV.U32 R3, RZ, RZ, R19 ;  /* 0x000000ffff037224 */ /* 0x000fe200078e0013 */
[----:B0-----:R-:W-:-:S09]  /*f9f0*/  I2FP.F32.U32 R16, R14 ;  /* 0x0000000e00107245 */ /* 0x001fd20000201000 */
[----:B------:R-:W-:Y:S05]  /*fa00*/  @!P0 BRA `(.L_x_398) ;  /* 0x0000000000288947 */ /* 0x000fea0003800000 */
[----:B------:R-:W-:Y:S02]  /*fa10*/  ULDC UR6, c[0x0][0x634] ;  /* 0x00018d0000067ab9 */ /* 0x000fe40000000800 */
[----:B------:R-:W-:-:S05]  /*fa20*/  IADD3 R3, P0, R22, UR6, RZ ;  /* 0x0000000616037c10 */ /* 0x000fca000ff1e0ff */
[----:B------:R-:W-:-:S04]  /*fa30*/  IMAD.X R13, RZ, RZ, R19, P0 ;  /* 0x000000ffff0d7224 */ /* 0x000fc800000e0613 */
[----:B------:R-:W-:-:S04]  /*fa40*/  IMAD.WIDE.U32 R4, R13, UR4, RZ ;  /* 0x000000040d047c25 */ /* 0x000fc8000f8e00ff */
[----:B------:R-:W-:-:S04]  /*fa50*/  IMAD.WIDE.U32 R4, P0, R3, UR5, R4 ;  /* 0x0000000503047c25 */ /* 0x000fc8000f800004 */
[----:B------:R-:W-:-:S04]  /*fa60*/  IMAD.WIDE.U32 R2, R3, UR4, RZ ;  /* 0x0000000403027c25 */ /* 0x000fc8000f8e00ff */
[----:B------:R-:W-:Y:S01]  /*fa70*/  IMAD.MOV.U32 R2, RZ, RZ, R5 ;  /* 0x000000ffff027224 */ /* 0x000fe200078e0005 */
[----:B------:R-:W-:Y:S01]  /*fa80*/  IADD3 RZ, P1, R3, R4, RZ ;  /* 0x0000000403ff7210 */ /* 0x000fe20007f3e0ff */
[----:B------:R-:W-:-:S04]  /*fa90*/  IMAD.X R3, RZ, RZ, RZ, P0 ;  /* 0x000000ffff037224 */ /* 0x000fc800000e06ff */
[----:B------:R-:W-:-:S08]  /*faa0*/  IMAD.WIDE.U32.X R2, R13, UR5, R2, P1 ;  /* 0x000000050d027c25 */ /* 0x000fd000088e0402 */
.L_x_398:
[----:B------:R-:W-:Y:S01]  /*fab0*/  FMUL R16, R16, UR8 ;  /* 0x0000000810107c20 */ /* 0x000fe20008400000 */
[--C-:B------:R-:W-:Y:S01]  /*fac0*/  SHF.R.U64 R13, R2, UR7, R3.reuse ;  /* 0x00000007020d7c19 */ /* 0x100fe20008001203 */
[----:B------:R-:W-:Y:S01]  /*fad0*/  ULDC.64 UR4, c[0x0][0x620] ;  /* 0x0001880000047ab9 */ /* 0x000fe20000000a00 */
[----:B------:R-:W-:Y:S01]  /*fae0*/  SHF.R.U32.HI R2, RZ, UR7, R3 ;  /* 0x00000007ff027c19 */ /* 0x000fe20008011603 */
[----:B------:R-:W-:Y:S01]  /*faf0*/  IMAD.MOV.U32 R3, RZ, RZ, R19 ;  /* 0x000000ffff037224 */ /* 0x000fe200078e0013 */
[----:B------:R-:W-:Y:S01]  /*fb00*/  IADD3 R21, P0, RZ, -R13, RZ ;  /* 0x8000000dff157210 */ /* 0x000fe20007f1e0ff */
[----:B------:R-:W0:Y:S01]  /*fb10*/  F2I.U32.TRUNC.NTZ R16, R16 ;  /* 0x0000001000107305 */ /* 0x000e22000020f000 */
[----:B------:R-:W-:-:S03]  /*fb20*/  ULDC.64 UR6, c[0x0][0x640] ;  /* 0x0001900000067ab9 */ /* 0x000fc60000000a00 */
[----:B------:R-:W-:Y:S01]  /*fb30*/  IMAD.X R2, RZ, RZ, ~R2, P0 ;  /* 0x000000ffff027224 */ /* 0x000fe200000e0e02 */
[----:B------:R-:W-:-:S03]  /*fb40*/  ISETP.NE.U32.AND P0, PT, RZ, UR6, PT ;  /* 0x00000006ff007c0c */ /* 0x000fc6000bf05070 */
[----:B------:R-:W-:Y:S01]  /*fb50*/  IMAD R2, R2, UR4, RZ ;  /* 0x0000000402027c24 */ /* 0x000fe2000f8e02ff */
[----:B------:R-:W-:-:S03]  /*fb60*/  ISETP.NE.AND.EX P0, PT, RZ, UR7, PT, P0 ;  /* 0x00000007ff007c0c */ /* 0x000fc6000bf05300 */
[C---:B------:R-:W-:Y:S01]  /*fb70*/  IMAD R5, R21.reuse, UR5, R2 ;  /* 0x0000000515057c24 */ /* 0x040fe2000f8e0202 */
[----:B------:R-:W-:Y:S01]  /*fb80*/  ULDC UR5, c[0x0][0x154] ;  /* 0x0000550000057ab9 */ /* 0x000fe20000000800 */
[----:B------:R-:W-:Y:S02]  /*fb90*/  IMAD.MOV.U32 R2, RZ, RZ, R22 ;  /* 0x000000ffff027224 */ /* 0x000fe400078e0016 */
[----:B0-----:R-:W-:Y:S02]  /*fba0*/  IMAD.MOV R4, RZ, RZ, -R16 ;  /* 0x000000ffff047224 */ /* 0x001fe400078e0a10 */
[----:B------:R-:W-:Y:S01]  /*fbb0*/  IMAD.WIDE.U32 R2, R21, UR4, R2 ;  /* 0x0000000415027c25 */ /* 0x000fe2000f8e0002 */
[----:B------:R-:W-:-:S03]  /*fbc0*/  ULDC UR4, c[0x0][0x618] ;  /* 0x0001860000047ab9 */ /* 0x000fc60000000800 */
[----:B-1----:R-:W-:Y:S01]  /*fbd0*/  IMAD R14, R15, R4, R14 ;  /* 0x000000040f0e7224 */ /* 0x002fe200078e020e */
[----:B--2---:R-:W-:Y:S01]  /*fbe0*/  I2FP.F32.U32 R4, R12 ;  /* 0x0000000c00047245 */ /* 0x004fe20000201000 */
[----:B------:R-:W-:Y:S01]  /*fbf0*/  IMAD.IADD R3, R3, 0x1, R5 ;  /* 0x0000000103037824 */ /* 0x000fe200078e0205 */
[----:B------:R-:W0:Y:S03]  /*fc00*/  LDC R15, c[0x0][0x148] ;  /* 0x00005200ff0f7b82 */ /* 0x000e260000000800 */
[----:B------:R-:W-:Y:S01]  /*fc10*/  FMUL R4, R4, UR5 ;  /* 0x0000000504047c20 */ /* 0x000fe20008400000 */
[--C-:B------:R-:W-:Y:S02]  /*fc20*/  SHF.R.U64 R16, R2, UR4, R3.reuse ;  /* 0x0000000402107c19 */ /* 0x100fe40008001203 */
[----:B------:R-:W-:Y:S01]  /*fc30*/  SHF.R.U32.HI R3, RZ, UR4, R3 ;  /* 0x00000004ff037c19 */ /* 0x000fe20008011603 */
[----:B------:R-:W-:Y:S01]  /*fc40*/  ULDC UR4, c[0x0][0x608] ;  /* 0x0001820000047ab9 */ /* 0x000fe20000000800 */
[----:B------:R1:W2:Y:S02]  /*fc50*/  F2I.U32.TRUNC.NTZ R21, R4 ;  /* 0x0000000400157305 */ /* 0x0002a4000020f000 */
[----:B------:R-:W-:-:S02]  /*fc60*/  SHF.R.U64 R20, R16, UR4, R3 ;  /* 0x0000000410147c19 */ /* 0x000fc40008001203 */
[----:B------:R-:W-:Y:S01]  /*fc70*/  SHF.R.U32.HI R3, RZ, UR4, R3 ;  /* 0x00000004ff037c19 */ /* 0x000fe20008011603 */
[----:B------:R-:W-:-:S03]  /*fc80*/  ULDC UR4, c[0x0][0x658] ;  /* 0x0001960000047ab9 */ /* 0x000fc60000000800 */
[--C-:B------:R-:W-:Y:S02]  /*fc90*/  SHF.R.U64 R18, R20, UR4, R3.reuse ;  /* 0x0000000414127c19 */ /* 0x100fe40008001203 */
[----:B------:R-:W-:-:S03]  /*fca0*/  SHF.R.U32.HI R23, RZ, UR4, R3 ;  /* 0x00000004ff177c19 */ /* 0x000fc60008011603 */
[----:B------:R-:W-:Y:S02]  /*fcb0*/  IMAD.MOV.U32 R2, RZ, RZ, R18 ;  /* 0x000000ffff027224 */ /* 0x000fe400078e0012 */
[----:B------:R-:W-:Y:S01]  /*fcc0*/  IMAD.MOV.U32 R3, RZ, RZ, R23 ;  /* 0x000000ffff037224 */ /* 0x000fe200078e0017 */
[----:B-12---:R-:W-:Y:S06]  /*fcd0*/  @!P0 BRA `(.L_x_399) ;  /* 0x0000000000288947 */ /* 0x006fec0003800000 */
        /* <DEDUP_REMOVED lines=10> */
.L_x_399:
[----:B------:R-:W1:Y:S01]  /*fd80*/  LDC R4, c[0x0][0x65c] ;  /* 0x00019700ff047b82 */ /* 0x000e620000000800 */
[----:B------:R-:W-:Y:S01]  /*fd90*/  ULDC UR4, c[0x0][0x648] ;  /* 0x0001920000047ab9 */ /* 0x000fe20000000800 */
[----:B------:R-:W-:Y:S01]  /*fda0*/  IMAD.MOV R21, RZ, RZ, -R21 ;  /* 0x000000ffff157224 */ /* 0x000fe200078e0a15 */
[----:B------:R-:W-:Y:S01]  /*fdb0*/  SHF.R.U64 R3, R2, UR4, R3 ;  /* 0x0000000402037c19 */ /* 0x000fe20008001203 */
[----:B------:R-:W-:Y:S01]  /*fdc0*/  ULDC UR4, c[0x0][0x638] ;  /* 0x00018e0000047ab9 */ /* 0x000fe20000000800 */
[----:B------:R-:W-:Y:S01]  /*fdd0*/  LOP3.LUT R20, R20, UR17, RZ, 0xc0, !PT ;  /* 0x0000001114147c12 */ /* 0x000fe2000f8ec0ff */
[----:B------:R-:W-:Y:S01]  /*fde0*/  ULDC UR5, c[0x0][0x610] ;  /* 0x0001840000057ab9 */ /* 0x000fe20000000800 */
[----:B------:R-:W-:Y:S02]  /*fdf0*/  IMAD.MOV.U32 R2, RZ, RZ, 0x1 ;  /* 0x00000001ff027424 */ /* 0x000fe400078e00ff */
[----:B------:R-:W-:Y:S02]  /*fe00*/  IMAD.MOV R5, RZ, RZ, -R3 ;  /* 0x000000ffff057224 */ /* 0x000fe400078e0a03 */
[----:B------:R-:W-:-:S02]  /*fe10*/  IMAD R3, R3, UR18, R20 ;  /* 0x0000001203037c24 */ /* 0x000fc4000f8e0214 */
[----:B------:R-:W-:Y:S01]  /*fe20*/  IMAD R18, R5, UR4, R18 ;  /* 0x0000000405127c24 */ /* 0x000fe2000f8e0212 */
[----:B------:R-:W-:Y:S01]  /*fe30*/  ULDC UR4, c[0x0][0x600] ;  /* 0x0001800000047ab9 */ /* 0x000fe20000000800 */
[----:B-1----:R-:W-:-:S13]  /*fe40*/  ISETP.NE.AND P0, PT, R4, 0x1, PT ;  /* 0x000000010400780c */ /* 0x002fda0003f05270 */
[----:B0-----:R-:W-:Y:S01]  /*fe50*/  @P0 IMAD R14, R15, R21, R12 ;  /* 0x000000150f0e0224 */ /* 0x001fe200078e020c */
[----:B------:R-:W-:-:S03]  /*fe60*/  LOP3.LUT R15, R16, UR16, RZ, 0xc0, !PT ;  /* 0x00000010100f7c12 */ /* 0x000fc6000f8ec0ff */
[----:B------:R-:W-:Y:S02]  /*fe70*/  IMAD R14, R3, UR5, R14 ;  /* 0x00000005030e7c24 */ /* 0x000fe4000f8e020e */
[----:B------:R-:W-:-:S05]  /*fe80*/  IMAD R3, R18, UR4, R15 ;  /* 0x0000000412037c24 */ /* 0x000fca000f8e020f */
[----:B------:R-:W-:Y:S02]  /*fe90*/  SEL R21, R3, R14, !P0 ;  /* 0x0000000e03157207 */ /* 0x000fe40004000000 */
[----:B------:R-:W-:-:S07]  /*fea0*/  SEL R12, R14, R3, !P0 ;  /* 0x000000030e0c7207 */ /* 0x000fce0004000000 */
.L_x_397:
[----:B------:R-:W-:Y:S05]  /*feb0*/  BSYNC B1 ;  /* 0x0000000000017941 */ /* 0x000fea0003800000 */
.L_x_396:
[----:B------:R-:W-:-:S13]  /*fec0*/  LOP3.LUT P0, RZ, R2, 0xff, RZ, 0xc0, !PT ;  /* 0x000000ff02ff7812 */ /* 0x000fda000780c0ff */
[----:B------:R-:W-:Y:S05]  /*fed0*/  @P0 BRA `(.L_x_400) ;  /* 0xfffffff4002c0947 */ /* 0x000fea000383ffff */
[----:B------:R-:W-:Y:S05]  /*fee0*/  BSYNC B0 ;  /* 0x0000000000007941 */ /* 0x000fea0003800000 */
.L_x_389:
[----:B------:R-:W-:-:S03]  /*fef0*/  UMOV UR4, 0xffffffff ;  /* 0xffffffff00047882 */ /* 0x000fc60000000000 */
[----:B------:R-:W-:Y:S05]  /*ff00*/  BRA.DIV UR4, `(.L_x_401) ;  /* 0x0000000604a87947 */ /* 0x000fea000b800000 */
[----:B------:R-:W-:-:S13]  /*ff10*/  ELECT P6, URZ, PT ;  /* 0x00000000003f782f */ /* 0x000fda00038c0000 */
.L_x_419:
[----:B------:R-:W-:Y:S04]  /*ff20*/  BSSY B0, `(.L_x_402) ;  /* 0x000004f000007945 */ /* 0x000fe80003800000 */
[----:B------:R-:W-:Y:S05]  /*ff30*/  @!P6 BRA `(.L_x_403) ;  /* 0x000000040034e947 */ /* 0x000fea0003800000 */
[----:B------:R-:W-:-:S04]  /*ff40*/  LOP3.LUT R17, R17, 0x2, RZ, 0xfc, !PT ;  /* 0x0000000211117812 */ /* 0x000fc800078efcff */
[----:B------:R-:W-:-:S13]  /*ff50*/  ISETP.NE.AND P0, PT, R17, 0x3, PT ;  /* 0x000000031100780c */ /* 0x000fda0003f05270 */
[----:B------:R-:W-:Y:S05]  /*ff60*/  @!P0 BRA `(.L_x_404) ;  /* 0x0000000000048947 */ /* 0x000fea0003800000 */
[----:B------:R-:W-:Y:S01]  /*ff70*/  BPT.TRAP 0x1 ;  /* 0x000000040000795c */ /* 0x000fe20000300000 */
.L_x_404:
[----:B------:R-:W0:Y:S01]  /*ff80*/  S2R R3, SR_CgaCtaId ;  /* 0x0000000000037919 */ /* 0x000e220000008800 */
[----:B------:R-:W-:-:S04]  /*ff90*/  MOV R2, 0x400 ;  /* 0x0000040000027802 */ /* 0x000fc80000000f00 */
[----:B0-----:R-:W-:Y:S02]  /*ffa0*/  LEA R3, R3, R2, 0x18 ;  /* 0x0000000203037211 */ /* 0x001fe400078ec0ff */
[----:B------:R-:W-:-:S03]  /*ffb0*/  SHF.L.U32 R2, R0, 0x1f, RZ ;  /* 0x0000001f00027819 */ /* 0x000fc600000006ff */
[----:B------:R-:W-:-:S04]  /*ffc0*/  VIADD R3, R3, 0x40 ;  /* 0x0000004003037836 */ /* 0x000fc80000000000 */
[C---:B------:R-:W-:Y:S02]  /*ffd0*/  IMAD R7, R6.reuse, 0x8, R3 ;  /* 0x0000000806077824 */ /* 0x040fe400078e0203 */
[----:B------:R-:W-:Y:S02]  /*ffe0*/  VIADD R6, R6, 0x1 ;  /* 0x0000000106067836 */ /* 0x000fe40000000000 */
[----:B------:R-:W0:Y:S03]  /*fff0*/  SYNCS.PHASECHK.TRANS64.TRYWAIT P0, [R7+URZ], R2 ;  /* 0x00000002070075a7 */ /* 0x000e26000800017f */
[----:B------:R-:W-:-:S04]  /*10000*/  ISETP.NE.AND P1, PT, R6, 0x8, PT ;  /* 0x000000080600780c */ /* 0x000fc80003f25270 */
[----:B------:R-:W-:Y:S02]  /*10010*/  SEL R5, RZ, 0x1, P1 ;  /* 0x00000001ff057807 */ /* 0x000fe40000800000 */
[----:B------:R-:W-:Y:S02]  /*10020*/  SEL R6, R6, RZ, P1 ;  /* 0x000000ff06067207 */ /* 0x000fe40000800000 */
[----:B------:R-:W-:-:S03]  /*10030*/  LOP3.LUT R5, R0, R5, RZ, 0x3c, !PT ;  /* 0x0000000500057212 */ /* 0x000fc600078e3cff */
[----:B------:R-:W-:Y:S01]  /*10040*/  IMAD R9, R6, 0x8, R3 ;  /* 0x0000000806097824 */ /* 0x000fe200078e0203 */
[----:B------:R-:W-:Y:S01]  /*10050*/  SHF.L.U32 R4, R5, 0x1f, RZ ;  /* 0x0000001f05047819 */ /* 0x000fe200000006ff */
[----:B0-----:R-:W-:Y:S06]  /*10060*/  @!P0 BRA `(.L_x_405) ;  /* 0x0000000400708947 */ /* 0x001fec0003800000 */
.L_x_420:
[----:B------:R-:W1:Y:S01]  /*10070*/  SYNCS.PHASECHK.TRANS64.TRYWAIT P0, [R9+URZ], R4 ;  /* 0x00000004090075a7 */ /* 0x000e62000800017f */
[----:B------:R-:W-:-:S05]  /*10080*/  VIADD R0, R6, 0x1 ;  /* 0x0000000106007836 */ /* 0x000fca0000000000 */
[----:B------:R-:W-:-:S04]  /*10090*/  ISETP.NE.AND P1, PT, R0, 0x8, PT ;  /* 0x000000080000780c */ /* 0x000fc80003f25270 */
[----:B0-----:R-:W-:Y:S02]  /*100a0*/  SEL R2, RZ, 0x1, P1 ;  /* 0x00000001ff027807 */ /* 0x001fe40000800000 */
[----:B------:R-:W-:Y:S02]  /*100b0*/  SEL R0, R0, RZ, P1 ;  /* 0x000000ff00007207 */ /* 0x000fe40000800000 */
[----:B------:R-:W-:-:S03]  /*100c0*/  LOP3.LUT R7, R5, R2, RZ, 0x3c, !PT ;  /* 0x0000000205077212 */ /* 0x000fc600078e3cff */
[----:B------:R-:W-:Y:S01]  /*100d0*/  IMAD R6, R0, 0x8, R3 ;  /* 0x0000000800067824 */ /* 0x000fe200078e0203 */
[----:B------:R-:W-:Y:S01]  /*100e0*/  SHF.L.U32 R5, R7, 0x1f, RZ ;  /* 0x0000001f07057819 */ /* 0x000fe200000006ff */
[----:B-1----:R-:W-:Y:S06]  /*100f0*/  @!P0 BRA `(.L_x_406) ;  /* 0x0000000400608947 */ /* 0x002fec0003800000 */
.L_x_421:
[----:B------:R-:W1:Y:S01]  /*10100*/  SYNCS.PHASECHK.TRANS64.TRYWAIT P0, [R6+URZ], R5 ;  /* 0x00000005060075a7 */ /* 0x000e62000800017f */
[----:B------:R-:W-:-:S05]  /*10110*/  VIADD R0, R0, 0x1 ;  /* 0x0000000100007836 */ /* 0x000fca0000000000 */
[----:B------:R-:W-:-:S04]  /*10120*/  ISETP.NE.AND P1, PT, R0, 0x8, PT ;  /* 0x000000080000780c */ /* 0x000fc80003f25270 */
[----:B------:R-:W-:Y:S02]  /*10130*/  SEL R2, RZ, 0x1, P1 ;  /* 0x00000001ff027807 */ /* 0x000fe40000800000 */
[----:B------:R-:W-:Y:S02]  /*10140*/  SEL R0, R0, RZ, P1 ;  /* 0x000000ff00007207 */ /* 0x000fe40000800000 */
[----:B------:R-:W-:-:S03]  /*10150*/  LOP3.LUT R7, R7, R2, RZ, 0x3c, !PT ;  /* 0x0000000207077212 */ /* 0x000fc600078e3cff */
[----:B0-----:R-:W-:Y:S01]  /*10160*/  IMAD R9, R0, 0x8, R3 ;  /* 0x0000000800097824 */ /* 0x001fe200078e0203 */
[----:B------:R-:W-:Y:S01]  /*10170*/  SHF.L.U32 R4, R7, 0x1f, RZ ;  /* 0x0000001f07047819 */ /* 0x000fe200000006ff */
[----:B-1----:R-:W-:Y:S06]  /*10180*/  @!P0 BRA `(.L_x_407) ;  /* 0x0000000400508947 */ /* 0x002fec0003800000 */
.L_x_422:
        /* <DEDUP_REMOVED lines=9> */
.L_x_423:
        /* <DEDUP_REMOVED lines=9> */
.L_x_424:
        /* <DEDUP_REMOVED lines=9> */
.L_x_425:
[----:B------:R-:W1:Y:S01]  /*10340*/  SYNCS.PHASECHK.TRANS64.TRYWAIT P0, [R6+URZ], R5 ;  /* 0x00000005060075a7 */ /* 0x000e62000800017f */
[----:B------:R-:W-:-:S05]  /*10350*/  VIADD R0, R0, 0x1 ;  /* 0x0000000100007836 */ /* 0x000fca0000000000 */
[----:B------:R-:W-:-:S04]  /*10360*/  ISETP.NE.AND P1, PT, R0, 0x8, PT ;  /* 0x000000080000780c */ /* 0x000fc80003f25270 */
[----:B------:R-:W-:Y:S02]  /*10370*/  SEL R2, RZ, 0x1, P1 ;  /* 0x00000001ff027807 */ /* 0x000fe40000800000 */
[----:B------:R-:W-:Y:S02]  /*10380*/  SEL R0, R0, RZ, P1 ;  /* 0x000000ff00007207 */ /* 0x000fe40000800000 */
[----:B------:R-:W-:Y:S01]  /*10390*/  LOP3.LUT R2, R7, R2, RZ, 0x3c, !PT ;  /* 0x0000000207027212 */ /* 0x000fe200078e3cff */
[----:B-1----:R-:W-:Y:S06]  /*103a0*/  @!P0 BRA `(.L_x_411) ;  /* 0x0000000400188947 */ /* 0x002fec0003800000 */
.L_x_426:
[----:B------:R-:W-:Y:S01]  /*103b0*/  IMAD R3, R0, 0x8, R3 ;  /* 0x0000000800037824 */ /* 0x000fe200078e0203 */
[----:B------:R-:W-:-:S07]  /*103c0*/  SHF.L.U32 R0, R2, 0x1f, RZ ;  /* 0x0000001f02007819 */ /* 0x000fce00000006ff */
.L_x_412:
[----:B--2---:R2:W3:Y:S02]  /*103d0*/  SYNCS.PHASECHK.TRANS64.TRYWAIT P0, [R3+URZ], R0 ;  /* 0x00000000030075a7 */ /* 0x0044e4000800017f */
[----:B---3--:R-:W-:Y:S05]  /*103e0*/  @!P0 NANOSLEEP.SYNCS 0x989680 ;  /* 0x009896800000895d */ /* 0x008fea0003900000 */
[----:B------:R-:W3:Y:S02]  /*103f0*/  @!P0 SYNCS.PHASECHK.TRANS64 P0, [R3+URZ], R0 ;  /* 0x00000000030085a7 */ /* 0x000ee4000800007f */
[----:B---3--:R-:W-:Y:S05]  /*10400*/  @!P0 BRA `(.L_x_412) ;  /* 0xfffffffc00f08947 */ /* 0x008fea000383ffff */
.L_x_403:
[----:B------:R-:W-:Y:S05]  /*10410*/  BSYNC B0 ;  /* 0x0000000000007941 */ /* 0x000fea0003800000 */
.L_x_402:
[----:B------:R-:W-:Y:S05]  /*10420*/  EXIT ;  /* 0x000000000000794d */ /* 0x000fea0003800000 */
.L_x_22:
[----:B---3--:R3:W4:Y:S02]  /*10430*/  SYNCS.PHASECHK.TRANS64.TRYWAIT P1, [R3+URZ], R0 ;  /* 0x00000000030075a7 */ /* 0x008724000802017f */
[----:B----4-:R-:W-:Y:S05]  /*10440*/  @!P1 NANOSLEEP.SYNCS 0x989680 ;  /* 0x009896800000995d */ /* 0x010fea0003900000 */
[----:B------:R-:W4:Y:S02]  /*10450*/  @!P1 SYNCS.PHASECHK.TRANS64 P1, [R3+URZ], R0 ;  /* 0x00000000030095a7 */ /* 0x000f24000802007f */
[----:B----4-:R-:W-:Y:S05]  /*10460*/  @!P1 BRA `(.L_x_22) ;  /* 0xfffffffc00f09947 */ /* 0x010fea000383ffff */
[----:B------:R-:W-:Y:S05]  /*10470*/  BRA `(.L_x_21) ;  /* 0xffffff1000547947 */ /* 0x000fea000383ffff */
.L_x_27:
[----:B-1----:R-:W-:-:S04]  /*10480*/  IMAD.U32 R6, RZ, RZ, UR4 ;  /* 0x00000004ff067e24 */ /* 0x002fc8000f8e00ff */
[----:B------:R1:W2:Y:S03]  /*10490*/  SYNCS.PHASECHK.TRANS64.TRYWAIT P1, [R6+URZ], R5 ;  /* 0x00000005060075a7 */ /* 0x0002a6000802017f */
[----:B--2---:R-:W-:Y:S05]  /*104a0*/  @!P1 NANOSLEEP.SYNCS 0x989680 ;  /* 0x009896800000995d */ /* 0x004fea0003900000 */
[----:B------:R-:W2:Y:S02]  /*104b0*/  @!P1 SYNCS.PHASECHK.TRANS64 P1, [R6+URZ], R5 ;  /* 0x00000005060095a7 */ /* 0x000ea4000802007f */
[----:B--2---:R-:W-:Y:S05]  /*104c0*/  @!P1 BRA `(.L_x_27) ;  /* 0xfffffffc00ec9947 */ /* 0x004fea000383ffff */
[----:B------:R-:W-:Y:S05]  /*104d0*/  BRA `(.L_x_26) ;  /* 0xffffff2000e47947 */ /* 0x000fea000383ffff */
.L_x_390:
[----:B------:R-:W-:Y:S01]  /*104e0*/  BSSY B1, `(.L_x_413) ;  /* 0x0000006000017945 */ /* 0x000fe20003800000 */
[----:B------:R-:W-:-:S07]  /*104f0*/  IMAD.MOV.U32 R15, RZ, RZ, -0x1 ;  /* 0xffffffffff0f7424 */ /* 0x000fce00078e00ff */
[----:B------:R-:W-:Y:S05]  /*10500*/  WARPSYNC.COLLECTIVE R15, `(.L_x_414) ;  /* 0x000000000f0c7348 */ /* 0x000fea0003c00000 */
[----:B------:R-:W-:Y:S02]  /*10510*/  ELECT P6, UR62, PT ;  /* 0x00000000003e782f */ /* 0x000fe400038c0000 */
[----:B------:R-:W-:Y:S01]  /*10520*/  MOV R14, UR62 ;  /* 0x0000003e000e7c02 */ /* 0x000fe20008000f00 */
[----:B------:R-:W-:Y:S10]  /*10530*/  ENDCOLLECTIVE ;  /* 0x000000000000791b */ /* 0x000ff40003800000 */
.L_x_414:
[----:B------:R-:W-:Y:S05]  /*10540*/  BSYNC B1 ;  /* 0x0000000000017941 */ /* 0x000fea0003800000 */
.L_x_413:
[----:B------:R-:W-:Y:S05]  /*10550*/  BRA `(.L_x_415) ;  /* 0xffffffec00987947 */ /* 0x000fea000383ffff */
.L_x_393:
[----:B0-----:R0:W2:Y:S02]  /*10560*/  SYNCS.PHASECHK.TRANS64.TRYWAIT P0, [R15+URZ+0x40], R4 ;  /* 0x000040040f0075a7 */ /* 0x0010a4000800017f */
[----:B--2---:R-:W-:Y:S05]  /*10570*/  @!P0 NANOSLEEP.SYNCS 0x989680 ;  /* 0x009896800000895d */ /* 0x004fea0003900000 */
[----:B------:R-:W2:Y:S02]  /*10580*/  @!P0 SYNCS.PHASECHK.TRANS64 P0, [R15+URZ+0x40], R4 ;  /* 0x000040040f0085a7 */ /* 0x000ea4000800007f */
[----:B--2---:R-:W-:Y:S05]  /*10590*/  @!P0 BRA `(.L_x_393) ;  /* 0xfffffffc00f08947 */ /* 0x004fea000383ffff */
[----:B------:R-:W-:Y:S05]  /*105a0*/  BRA `(.L_x_416) ;  /* 0xffffffec00d87947 */ /* 0x000fea000383ffff */
.L_x_401:
[----:B------:R-:W-:Y:S01]  /*105b0*/  BSSY B0, `(.L_x_417) ;  /* 0x0000006000007945 */ /* 0x000fe20003800000 */
[----:B------:R-:W-:-:S07]  /*105c0*/  IMAD.MOV.U32 R15, RZ, RZ, -0x1 ;  /* 0xffffffffff0f7424 */ /* 0x000fce00078e00ff */
[----:B------:R-:W-:Y:S05]  /*105d0*/  WARPSYNC.COLLECTIVE R15, `(.L_x_418) ;  /* 0x000000000f0c7348 */ /* 0x000fea0003c00000 */
[----:B------:R-:W-:Y:S02]  /*105e0*/  ELECT P6, UR62, PT ;  /* 0x00000000003e782f */ /* 0x000fe400038c0000 */
[----:B------:R-:W-:Y:S01]  /*105f0*/  MOV R14, UR62 ;  /* 0x0000003e000e7c02 */ /* 0x000fe20008000f00 */
[----:B------:R-:W-:Y:S10]  /*10600*/  ENDCOLLECTIVE ;  /* 0x000000000000791b */ /* 0x000ff40003800000 */
.L_x_418:
[----:B------:R-:W-:Y:S05]  /*10610*/  BSYNC B0 ;  /* 0x0000000000007941 */ /* 0x000fea0003800000 */
.L_x_417:
[----:B------:R-:W-:Y:S05]  /*10620*/  BRA `(.L_x_419) ;  /* 0xfffffff8003c7947 */ /* 0x000fea000383ffff */
.L_x_405:
[----:B0-----:R0:W1:Y:S02]  /*10630*/  SYNCS.PHASECHK.TRANS64.TRYWAIT P0, [R7+URZ], R2 ;  /* 0x00000002070075a7 */ /* 0x001064000800017f */
[----:B-1----:R-:W-:Y:S05]  /*10640*/  @!P0 NANOSLEEP.SYNCS 0x989680 ;  /* 0x009896800000895d */ /* 0x002fea0003900000 */
[----:B------:R-:W1:Y:S02]  /*10650*/  @!P0 SYNCS.PHASECHK.TRANS64 P0, [R7+URZ], R2 ;  /* 0x00000002070085a7 */ /* 0x000e64000800007f */
[----:B-1----:R-:W-:Y:S05]  /*10660*/  @!P0 BRA `(.L_x_405) ;  /* 0xfffffffc00f08947 */ /* 0x002fea000383ffff */
[----:B------:R-:W-:Y:S05]  /*10670*/  BRA `(.L_x_420) ;  /* 0xfffffff8007c7947 */ /* 0x000fea000383ffff */
.L_x_406:
[----:B0-----:R0:W1:Y:S02]  /*10680*/  SYNCS.PHASECHK.TRANS64.TRYWAIT P0, [R9+URZ], R4 ;  /* 0x00000004090075a7 */ /* 0x001064000800017f */
[----:B-1----:R-:W-:Y:S05]  /*10690*/  @!P0 NANOSLEEP.SYNCS 0x989680 ;  /* 0x009896800000895d */ /* 0x002fea0003900000 */
[----:B------:R-:W1:Y:S02]  /*106a0*/  @!P0 SYNCS.PHASECHK.TRANS64 P0, [R9+URZ], R4 ;  /* 0x00000004090085a7 */ /* 0x000e64000800007f */
[----:B-1----:R-:W-:Y:S05]  /*106b0*/  @!P0 BRA `(.L_x_406) ;  /* 0xfffffffc00f08947 */ /* 0x002fea000383ffff */
[----:B------:R-:W-:Y:S05]  /*106c0*/  BRA `(.L_x_421) ;  /* 0xfffffff8008c7947 */ /* 0x000fea000383ffff */
.L_x_407:
[----:B0-----:R0:W1:Y:S02]  /*106d0*/  SYNCS.PHASECHK.TRANS64.TRYWAIT P0, [R6+URZ], R5 ;  /* 0x00000005060075a7 */ /* 0x001064000800017f */
[----:B-1----:R-:W-:Y:S05]  /*106e0*/  @!P0 NANOSLEEP.SYNCS 0x989680 ;  /* 0x009896800000895d */ /* 0x002fea0003900000 */
[----:B------:R-:W1:Y:S02]  /*106f0*/  @!P0 SYNCS.PHASECHK.TRANS64 P0, [R6+URZ], R5 ;  /* 0x00000005060085a7 */ /* 0x000e64000800007f */
[----:B-1----:R-:W-:Y:S05]  /*10700*/  @!P0 BRA `(.L_x_407) ;  /* 0xfffffffc00f08947 */ /* 0x002fea000383ffff */
[----:B------:R-:W-:Y:S05]  /*10710*/  BRA `(.L_x_422) ;  /* 0xfffffff8009c7947 */ /* 0x000fea000383ffff */
.L_x_408:
[----:B0-----:R0:W1:Y:S02]  /*10720*/  SYNCS.PHASECHK.TRANS64.TRYWAIT P0, [R9+URZ], R4 ;  /* 0x00000004090075a7 */ /* 0x001064000800017f */
[----:B-1----:R-:W-:Y:S05]  /*10730*/  @!P0 NANOSLEEP.SYNCS 0x989680 ;  /* 0x009896800000895d */ /* 0x002fea0003900000 */
[----:B------:R-:W1:Y:S02]  /*10740*/  @!P0 SYNCS.PHASECHK.TRANS64 P0, [R9+URZ], R4 ;  /* 0x00000004090085a7 */ /* 0x000e64000800007f */
[----:B-1----:R-:W-:Y:S05]  /*10750*/  @!P0 BRA `(.L_x_408) ;  /* 0xfffffffc00f08947 */ /* 0x002fea000383ffff */
[----:B------:R-:W-:Y:S05]  /*10760*/  BRA `(.L_x_423) ;  /* 0xfffffff800ac7947 */ /* 0x000fea000383ffff */
.L_x_409:
[----:B0-----:R0:W1:Y:S02]  /*10770*/  SYNCS.PHASECHK.TRANS64.TRYWAIT P0, [R6+URZ], R5 ;  /* 0x00000005060075a7 */ /* 0x001064000800017f */
[----:B-1----:R-:W-:Y:S05]  /*10780*/  @!P0 NANOSLEEP.SYNCS 0x989680 ;  /* 0x009896800000895d */ /* 0x002fea0003900000 */
[----:B------:R-:W1:Y:S02]  /*10790*/  @!P0 SYNCS.PHASECHK.TRANS64 P0, [R6+URZ], R5 ;  /* 0x00000005060085a7 */ /* 0x000e64000800007f */
[----:B-1----:R-:W-:Y:S05]  /*107a0*/  @!P0 BRA `(.L_x_409) ;  /* 0xfffffffc00f08947 */ /* 0x002fea000383ffff */
[----:B------:R-:W-:Y:S05]  /*107b0*/  BRA `(.L_x_424) ;  /* 0xfffffff800bc7947 */ /* 0x000fea000383ffff */
.L_x_410:
[----:B0-----:R0:W1:Y:S02]  /*107c0*/  SYNCS.PHASECHK.TRANS64.TRYWAIT P0, [R9+URZ], R4 ;  /* 0x00000004090075a7 */ /* 0x001064000800017f */
[----:B-1----:R-:W-:Y:S05]  /*107d0*/  @!P0 NANOSLEEP.SYNCS 0x989680 ;  /* 0x009896800000895d */ /* 0x002fea0003900000 */
[----:B------:R-:W1:Y:S02]  /*107e0*/  @!P0 SYNCS.PHASECHK.TRANS64 P0, [R9+URZ], R4 ;  /* 0x00000004090085a7 */ /* 0x000e64000800007f */
[----:B-1----:R-:W-:Y:S05]  /*107f0*/  @!P0 BRA `(.L_x_410) ;  /* 0xfffffffc00f08947 */ /* 0x002fea000383ffff */
[----:B------:R-:W-:Y:S05]  /*10800*/  BRA `(.L_x_425) ;  /* 0xfffffff800cc7947 */ /* 0x000fea000383ffff */
.L_x_411:
[----:B-1----:R1:W2:Y:S02]  /*10810*/  SYNCS.PHASECHK.TRANS64.TRYWAIT P0, [R6+URZ], R5 ;  /* 0x00000005060075a7 */ /* 0x0022a4000800017f */
[----:B--2---:R-:W-:Y:S05]  /*10820*/  @!P0 NANOSLEEP.SYNCS 0x989680 ;  /* 0x009896800000895d */ /* 0x004fea0003900000 */
[----:B------:R-:W2:Y:S02]  /*10830*/  @!P0 SYNCS.PHASECHK.TRANS64 P0, [R6+URZ], R5 ;  /* 0x00000005060085a7 */ /* 0x000ea4000800007f */
[----:B--2---:R-:W-:Y:S05]  /*10840*/  @!P0 BRA `(.L_x_411) ;  /* 0xfffffffc00f08947 */ /* 0x004fea000383ffff */
[----:B------:R-:W-:Y:S05]  /*10850*/  BRA `(.L_x_426) ;  /* 0xfffffff800d47947 */ /* 0x000fea000383ffff */
.L_x_427:
[----:B------:R-:W-:-:S00]  /*10860*/  BRA `(.L_x_427) ;  /* 0xfffffffc00fc7947 */ /* 0x000fc0000383ffff */
[----:B------:R-:W-:-:S00]  /*10870*/  NOP ;  /* 0x0000000000007918 */ /* 0x000fc00000000000 */
        /* <DEDUP_REMOVED lines=8> */
.L_x_428:


//--------------------- .nv.global.init           --------------------------
	.section	.nv.global.init,"aw",@progbits
.nv.global.init:
	.type		$str$22,@object
	.size		$str$22,($str$23 - $str$22)
$str$22:
        /*0000*/ 	.byte	0x6b, 0x5f, 0x74, 0x69, 0x6c, 0x65, 0x5f, 0x63, 0x6f, 0x75, 0x6e, 0x74, 0x20, 0x3e, 0x3d, 0x20
        /*0010*/ 	.byte	0x31, 0x00
	.type		$str$23,@object
	.size		$str$23,(__unnamed_1 - $str$23)
$str$23:
        /*0012*/ 	.byte	0x2f, 0x74, 0x6d, 0x70, 0x2f, 0x63, 0x75, 0x74, 0x6c, 0x61, 0x73, 0x73, 0x5f, 0x73, 0x77, 0x65
        /*0022*/ 	.byte	0x65, 0x70, 0x5f, 0x73, 0x72, 0x63, 0x2f, 0x69, 0x6e, 0x63, 0x6c, 0x75, 0x64, 0x65, 0x2f, 0x63
        /*0032*/ 	.byte	0x75, 0x74, 0x6c, 0x61, 0x73, 0x73, 0x2f, 0x67, 0x65, 0x6d, 0x6d, 0x2f, 0x63, 0x6f, 0x6c, 0x6c
        /*0042*/ 	.byte	0x65, 0x63, 0x74, 0x69, 0x76, 0x65, 0x2f, 0x73, 0x6d, 0x39, 0x30, 0x5f, 0x6d, 0x6d, 0x61, 0x5f
        /*0052*/ 	.byte	0x74, 0x6d, 0x61, 0x5f, 0x67, 0x6d, 0x6d, 0x61, 0x5f, 0x73, 0x73, 0x5f, 0x77, 0x61, 0x72, 0x70
        /*0062*/ 	.byte	0x73, 0x70, 0x65, 0x63, 0x69, 0x61, 0x6c, 0x69, 0x7a, 0x65, 0x64, 0x2e, 0x68, 0x70, 0x70, 0x00
	.type		__unnamed_1,@object
	.size		__unnamed_1,(.L_0 - __unnamed_1)
__unnamed_1:
        /*0072*/ 	.byte	0x76, 0x6f, 0x69, 0x64, 0x20, 0x63, 0x75, 0x74, 0x6c, 0x61, 0x73, 0x73, 0x3a, 0x3a, 0x67, 0x65
        /* <DEDUP_REMOVED lines=180> */
        /*0bc2*/ 	.byte	0x74, 0x69, 0x74, 0x79, 0x5d, 0x00
.L_0:


//--------------------- .nv.shared._ZN7cutlass13device_kernelINS_4gemm6kernel13GemmUniversalIN4cute5tupleIJiiiiEEENS1_10collective13CollectiveMmaINS1_34MainloopSm90TmaGmmaWarpSpecializedILi8ENS5_IJNS4_1CILi2EEENSA_ILi1EEESC_EEENS1_35KernelTmaWarpSpecializedCooperativeEEENS5_IJNSA_ILi256EEENSA_ILi176EEENSA_ILi32EEEEEENS_6half_tENS5_IJlSC_lEEESK_SL_NS4_8TiledMMAINS4_8MMA_AtomIJNS4_4SM904GMMA25MMA_64x16x16_F32F16F16_SSILNSP_5MajorE0ELSR_0ELNSP_7ScaleInE1ELSS_1EEEEEENS4_6LayoutISD_NS5_IJSC_NSA_ILi0EEESW_EEEEENS5_IJNS4_10UnderscoreESZ_SZ_EEEEENS4_13SM90_TMA_LOADENS4_14ComposedLayoutINS4_7SwizzleILi2ELi4ELi3EEENS4_18smem_ptr_flag_bitsILi16EEENSV_INS5_IJNSA_ILi8EEESI_EEENS5_IJSI_SC_EEEEEEEvNS4_8identityENS4_23SM90_TMA_LOAD_MULTICASTES1C_vS1D_EENS_8epilogue10collective6detail29Sm90TmaWarpSpecializedAdapterINS1H_15DefaultEpilogueISK_SL_SL_NS1G_6thread17LinearCombinationISK_Li1EffLNS1L_9ScaleType4KindE0ELNS_15FloatRoundStyleE2ESK_EENS1_15EpilogueDefaultEEEEEvvEEEEvNT_6ParamsE --------------------------
	.section	.nv.shared._ZN7cutlass13device_kernelINS_4gemm6kernel13GemmUniversalIN4cute5tupleIJiiiiEEENS1_10collective13CollectiveMmaINS1_34MainloopSm90TmaGmmaWarpSpecializedILi8ENS5_IJNS4_1CILi2EEENSA_ILi1EEESC_EEENS1_35KernelTmaWarpSpecializedCooperativeEEENS5_IJNSA_ILi256EEENSA_ILi176EEENSA_ILi32EEEEEENS_6half_tENS5_IJlSC_lEEESK_SL_NS4_8TiledMMAINS4_8MMA_AtomIJNS4_4SM904GMMA25MMA_64x16x16_F32F16F16_SSILNSP_5MajorE0ELSR_0ELNSP_7ScaleInE1ELSS_1EEEEEENS4_6LayoutISD_NS5_IJSC_NSA_ILi0EEESW_EEEEENS5_IJNS4_10UnderscoreESZ_SZ_EEEEENS4_13SM90_TMA_LOADENS4_14ComposedLayoutINS4_7SwizzleILi2ELi4ELi3EEENS4_18smem_ptr_flag_bitsILi16EEENSV_INS5_IJNSA_ILi8EEESI_EEENS5_IJSI_SC_EEEEEEEvNS4_8identityENS4_23SM90_TMA_LOAD_MULTICASTES1C_vS1D_EENS_8epilogue10collective6detail29Sm90TmaWarpSpecializedAdapterINS1H_15DefaultEpilogueISK_SL_SL_NS1G_6thread17LinearCombinationISK_Li1EffLNS1L_9ScaleType4KindE0ELNS_15FloatRoundStyleE2ESK_EENS1_15EpilogueDefaultEEEEEvvEEEEvNT_6ParamsE,"aw",@nobits
	.sectionflags	@""
	.align	16
	.zero		1024


//--------------------- .nv.shared.reserved.0     --------------------------
	.section	.nv.shared.reserved.0,"aw",@nobits
	.weak		__nv_reservedSMEM_offset_0_alias
	.size		__nv_reservedSMEM_offset_0_alias, 0, 0
	.other		__nv_reservedSMEM_offset_0_alias,@"STO_CUDA_RESERVED_SHARED STV_DEFAULT"
__nv_reservedSMEM_offset_0_alias:
	.zero		0


//--------------------- .nv.global                --------------------------
	.section	.nv.global,"aw",@nobits
.nv.global:
	.type		_ZN40_INTERNAL_208bf2a4_4_k_cu_edc8cdcf_171474cute1_E,@object
	.size		_ZN40_INTERNAL_208bf2a4_4_k_cu_edc8cdcf_171474cute1_E,(_ZN40_INTERNAL_208bf2a4_4_k_cu_edc8cdcf_171474cuda3std3__45__cpo6cbeginE - _ZN40_INTERNAL_208bf2a4_4_k_cu_edc8cdcf_171474cute1_E)
_ZN40_INTERNAL_208bf2a4_4_k_cu_edc8cdcf_171474cute1_E:
	.zero		1
	.type		_ZN40_INTERNAL_208bf2a4_4_k_cu_edc8cdcf_171474cuda3std3__45__cpo6cbeginE,@object
	.size		_ZN40_INTERNAL_208bf2a4_4_k_cu_edc8cdcf_171474cuda3std3__45__cpo6cbeginE,(_ZN40_INTERNAL_208bf2a4_4_k_cu_edc8cdcf_171474cuda3std3__48in_placeE - _ZN40_INTERNAL_208bf2a4_4_k_cu_edc8cdcf_171474cuda3std3__45__cpo6cbeginE)
_ZN40_INTERNAL_208bf2a4_4_k_cu_edc8cdcf_171474cuda3std3__45__cpo6cbeginE:
	.zero		1
	.type		_ZN40_INTERNAL_208bf2a4_4_k_cu_edc8cdcf_171474cuda3std3__48in_placeE,@object
	.size		_ZN40_INTERNAL_208bf2a4_4_k_cu_edc8cdcf_171474cuda3std3__48in_placeE,(_ZN40_INTERNAL_208bf2a4_4_k_cu_edc8cdcf_171474cuda3std6ranges3__45__cpo9iter_moveE - _ZN40_INTERNAL_208bf2a4_4_k_cu_edc8cdcf_171474cuda3std3__48in_placeE)
_ZN40_INTERNAL_208bf2a4_4_k_cu_edc8cdcf_171474cuda3std3__48in_placeE:
	.zero		1
	.type		_ZN40_INTERNAL_208bf2a4_4_k_cu_edc8cdcf_171474cuda3std6ranges3__45__cpo9iter_moveE,@object
	.size		_ZN40_INTERNAL_208bf2a4_4_k_cu_edc8cdcf_171474cuda3std6ranges3__45__cpo9iter_moveE,(_ZN40_INTERNAL_208bf2a4_4_k_cu_edc8cdcf_171474cuda3std3__45__cpo5beginE - _ZN40_INTERNAL_208bf2a4_4_k_cu_edc8cdcf_171474cuda3std6ranges3__45__cpo9iter_moveE)
_ZN40_INTERNAL_208bf2a4_4_k_cu_edc8cdcf_171474cuda3std6ranges3__45__cpo9iter_moveE:
	.zero		1
	.type		_ZN40_INTERNAL_208bf2a4_4_k_cu_edc8cdcf_171474cuda3std3__45__cpo5beginE,@object
	.size		_ZN40_INTERNAL_208bf2a4_4_k_cu_edc8cdcf_171474cuda3std3__45__cpo5beginE,(_ZN40_INTERNAL_208bf2a4_4_k_cu_edc8cdcf_171474cuda3std3__442_GLOBAL__N__208bf2a4_4_k_cu_edc8cdcf_171476ignoreE - _ZN40_INTERNAL_208bf2a4_4_k_cu_edc8cdcf_171474cuda3std3__45__cpo5beginE)
_ZN40_INTERNAL_208bf2a4_4_k_cu_edc8cdcf_171474cuda3std3__45__cpo5beginE:
	.zero		1
	.type		_ZN40_INTERNAL_208bf2a4_4_k_cu_edc8cdcf_171474cuda3std3__442_GLOBAL__N__208bf2a4_4_k_cu_edc8cdcf_171476ignoreE,@object
	.size		_ZN40_INTERNAL_208bf2a4_4_k_cu_edc8cdcf_171474cuda3std3__442_GLOBAL__N__208bf2a4_4_k_cu_edc8cdcf_171476ignoreE,(_ZN40_INTERNAL_208bf2a4_4_k_cu_edc8cdcf_171474cute7productE - _ZN40_INTERNAL_208bf2a4_4_k_cu_edc8cdcf_171474cuda3std3__442_GLOBAL__N__208bf2a4_4_k_cu_edc8cdcf_171476ignoreE)
_ZN40_INTERNAL_208bf2a4_4_k_cu_edc8cdcf_171474cuda3std3__442_GLOBAL__N__208bf2a4_4_k_cu_edc8cdcf_171476ignoreE:
	.zero		1
	.type		_ZN40_INTERNAL_208bf2a4_4_k_cu_edc8cdcf_171474cute7productE,@object
	.size		_ZN40_INTERNAL_208bf2a4_4_k_cu_edc8cdcf_171474cute7productE,(_ZN40_INTERNAL_208bf2a4_4_k_cu_edc8cdcf_171474cuda3std3__45__cpo3endE - _ZN40_INTERNAL_208bf2a4_4_k_cu_edc8cdcf_171474cute7productE)
_ZN40_INTERNAL_208bf2a4_4_k_cu_edc8cdcf_171474cute7productE:
	.zero		1
	.type		_ZN40_INTERNAL_208bf2a4_4_k_cu_edc8cdcf_171474cuda3std3__45__cpo3endE,@object
	.size		_ZN40_INTERNAL_208bf2a4_4_k_cu_edc8cdcf_171474cuda3std3__45__cpo3endE,(_ZN40_INTERNAL_208bf2a4_4_k_cu_edc8cdcf_171474cuda3std3__419piecewise_constructE - _ZN40_INTERNAL_208bf2a4_4_k_cu_edc8cdcf_171474cuda3std3__45__cpo3endE)
_ZN40_INTERNAL_208bf2a4_4_k_cu_edc8cdcf_171474cuda3std3__45__cpo3endE:
	.zero		1
	.type		_ZN40_INTERNAL_208bf2a4_4_k_cu_edc8cdcf_171474cuda3std3__419piecewise_constructE,@object
	.size		_ZN40_INTERNAL_208bf2a4_4_k_cu_edc8cdcf_171474cuda3std3__419piecewise_constructE,(_ZN40_INTERNAL_208bf2a4_4_k_cu_edc8cdcf_171474cuda3std3__45__cpo4cendE - _ZN40_INTERNAL_208bf2a4_4_k_cu_edc8cdcf_171474cuda3std3__419piecewise_constructE)
_ZN40_INTERNAL_208bf2a4_4_k_cu_edc8cdcf_171474cuda3std3__419piecewise_constructE:
	.zero		1
	.type		_ZN40_INTERNAL_208bf2a4_4_k_cu_edc8cdcf_171474cuda3std3__45__cpo4cendE,@object
	.size		_ZN40_INTERNAL_208bf2a4_4_k_cu_edc8cdcf_171474cuda3std3__45__cpo4cendE,(_ZN40_INTERNAL_208bf2a4_4_k_cu_edc8cdcf_171474cuda3std6ranges3__45__cpo4swapE - _ZN40_INTERNAL_208bf2a4_4_k_cu_edc8cdcf_171474cuda3std3__45__cpo4cendE)
_ZN40_INTERNAL_208bf2a4_4_k_cu_edc8cdcf_171474cuda3std3__45__cpo4cendE:
	.zero		1
	.type		_ZN40_INTERNAL_208bf2a4_4_k_cu_edc8cdcf_171474cuda3std6ranges3__45__cpo4swapE,@object
	.size		_ZN40_INTERNAL_208bf2a4_4_k_cu_edc8cdcf_171474cuda3std6ranges3__45__cpo4swapE,(.L_8 - _ZN40_INTERNAL_208bf2a4_4_k_cu_edc8cdcf_171474cuda3std6ranges3__45__cpo4swapE)
_ZN40_INTERNAL_208bf2a4_4_k_cu_edc8cdcf_171474cuda3std6ranges3__45__cpo4swapE:
	.zero		1
.L_8:


//--------------------- .nv.constant0._ZN7cutlass13device_kernelINS_4gemm6kernel13GemmUniversalIN4cute5tupleIJiiiiEEENS1_10collective13CollectiveMmaINS1_34MainloopSm90TmaGmmaWarpSpecializedILi8ENS5_IJNS4_1CILi2EEENSA_ILi1EEESC_EEENS1_35KernelTmaWarpSpecializedCooperativeEEENS5_IJNSA_ILi256EEENSA_ILi176EEENSA_ILi32EEEEEENS_6half_tENS5_IJlSC_lEEESK_SL_NS4_8TiledMMAINS4_8MMA_AtomIJNS4_4SM904GMMA25MMA_64x16x16_F32F16F16_SSILNSP_5MajorE0ELSR_0ELNSP_7ScaleInE1ELSS_1EEEEEENS4_6LayoutISD_NS5_IJSC_NSA_ILi0EEESW_EEEEENS5_IJNS4_10UnderscoreESZ_SZ_EEEEENS4_13SM90_TMA_LOADENS4_14ComposedLayoutINS4_7SwizzleILi2ELi4ELi3EEENS4_18smem_ptr_flag_bitsILi16EEENSV_INS5_IJNSA_ILi8EEESI_EEENS5_IJSI_SC_EEEEEEEvNS4_8identityENS4_23SM90_TMA_LOAD_MULTICASTES1C_vS1D_EENS_8epilogue10collective6detail29Sm90TmaWarpSpecializedAdapterINS1H_15DefaultEpilogueISK_SL_SL_NS1G_6thread17LinearCombinationISK_Li1EffLNS1L_9ScaleType4KindE0ELNS_15FloatRoundStyleE2ESK_EENS1_15EpilogueDefaultEEEEEvvEEEEvNT_6ParamsE --------------------------
	.section	.nv.constant0._ZN7cutlass13device_kernelINS_4gemm6kernel13GemmUniversalIN4cute5tupleIJiiiiEEENS1_10collective13CollectiveMmaINS1_34MainloopSm90TmaGmmaWarpSpecializedILi8ENS5_IJNS4_1CILi2EEENSA_ILi1EEESC_EEENS1_35KernelTmaWarpSpecializedCooperativeEEENS5_IJNSA_ILi256EEENSA_ILi176EEENSA_ILi32EEEEEENS_6half_tENS5_IJlSC_lEEESK_SL_NS4_8TiledMMAINS4_8MMA_AtomIJNS4_4SM904GMMA25MMA_64x16x16_F32F16F16_SSILNSP_5MajorE0ELSR_0ELNSP_7ScaleInE1ELSS_1EEEEEENS4_6LayoutISD_NS5_IJSC_NSA_ILi0EEESW_EEEEENS5_IJNS4_10UnderscoreESZ_SZ_EEEEENS4_13SM90_TMA_LOADENS4_14ComposedLayoutINS4_7SwizzleILi2ELi4ELi3EEENS4_18smem_ptr_flag_bitsILi16EEENSV_INS5_IJNSA_ILi8EEESI_EEENS5_IJSI_SC_EEEEEEEvNS4_8identityENS4_23SM90_TMA_LOAD_MULTICASTES1C_vS1D_EENS_8epilogue10collective6detail29Sm90TmaWarpSpecializedAdapterINS1H_15DefaultEpilogueISK_SL_SL_NS1G_6thread17LinearCombinationISK_Li1EffLNS1L_9ScaleType4KindE0ELNS_15FloatRoundStyleE2ESK_EENS1_15EpilogueDefaultEEEEEvvEEEEvNT_6ParamsE,"a",@progbits
	.sectionflags	@""
	.align	4
.nv.constant0._ZN7cutlass13device_kernelINS_4gemm6kernel13GemmUniversalIN4cute5tupleIJiiiiEEENS1_10collective13CollectiveMmaINS1_34MainloopSm90TmaGmmaWarpSpecializedILi8ENS5_IJNS4_1CILi2EEENSA_ILi1EEESC_EEENS1_35KernelTmaWarpSpecializedCooperativeEEENS5_IJNSA_ILi256EEENSA_ILi176EEENSA_ILi32EEEEEENS_6half_tENS5_IJlSC_lEEESK_SL_NS4_8TiledMMAINS4_8MMA_AtomIJNS4_4SM904GMMA25MMA_64x16x16_F32F16F16_SSILNSP_5MajorE0ELSR_0ELNSP_7ScaleInE1ELSS_1EEEEEENS4_6LayoutISD_NS5_IJSC_NSA_ILi0EEESW_EEEEENS5_IJNS4_10UnderscoreESZ_SZ_EEEEENS4_13SM90_TMA_LOADENS4_14ComposedLayoutINS4_7SwizzleILi2ELi4ELi3EEENS4_18smem_ptr_flag_bitsILi16EEENSV_INS5_IJNSA_ILi8EEESI_EEENS5_IJSI_SC_EEEEEEEvNS4_8identityENS4_23SM90_TMA_LOAD_MULTICASTES1C_vS1D_EENS_8epilogue10collective6detail29Sm90TmaWarpSpecializedAdapterINS1H_15DefaultEpilogueISK_SL_SL_NS1G_6thread17LinearCombinationISK_Li1EffLNS1L_9ScaleType4KindE0ELNS_15FloatRoundStyleE2ESK_EENS1_15EpilogueDefaultEEEEEvvEEEEvNT_6ParamsE:
	.zero		1664


//--------------------- SYMBOLS --------------------------

	.type		.nv.reservedSmem.offset0,@object
	.size		.nv.reservedSmem.offset0,0x4
	.type		__assertfail,@function
